//
// Generated by NVIDIA NVVM Compiler
//
// Compiler Build ID: CL-36424714
// Cuda compilation tools, release 13.0, V13.0.88
// Based on NVVM 20.0.0
//

.version 9.0
.target sm_100
.address_size 64

	// .globl	_Z18gemm_tiled_2_vecIOILi8ELi8ELi128ELi128ELi8ELi4EEvPfS0_S0_iiibbb
.extern .func  (.param .b32 func_retval0) vprintf
(
	.param .b64 vprintf_param_0,
	.param .b64 vprintf_param_1
)
;
// _ZZ18gemm_tiled_2_vecIOILi8ELi8ELi128ELi128ELi8ELi4EEvPfS0_S0_iiibbbE7a_tiled has been demoted
// _ZZ18gemm_tiled_2_vecIOILi8ELi8ELi128ELi128ELi8ELi4EEvPfS0_S0_iiibbbE7b_tiled has been demoted
.global .align 1 .b8 $str[14] = {101, 120, 112, 101, 99, 116, 101, 100, 32, 37, 102, 32, 10};
.global .align 1 .b8 $str$1[13] = {32, 100, 105, 102, 102, 32, 61, 32, 37, 102, 32, 10};
.global .align 1 .b8 $str$2[13] = {32, 109, 32, 37, 100, 32, 110, 32, 37, 100, 32, 10};
.global .align 1 .b8 $str$3[33] = {32, 114, 111, 119, 95, 105, 110, 95, 115, 109, 101, 109, 32, 37, 100, 32, 99, 111, 108, 95, 105, 110, 95, 115, 109, 101, 109, 32, 37, 100, 32, 10};
.global .align 1 .b8 $str$4[20] = {32, 99, 91, 109, 32, 42, 32, 116, 110, 32, 43, 32, 110, 93, 32, 37, 102, 32, 10};
.global .align 1 .b8 $str$5[9] = {103, 111, 116, 32, 37, 102, 32, 10};
.global .align 1 .b8 $str$6[19] = {32, 100, 97, 116, 97, 32, 105, 110, 32, 115, 109, 101, 109, 32, 37, 102, 32, 10};
.global .align 1 .b8 $str$7[20] = {116, 95, 114, 111, 119, 32, 37, 100, 32, 116, 95, 99, 111, 108, 32, 37, 100, 32, 10};

.visible .entry _Z18gemm_tiled_2_vecIOILi8ELi8ELi128ELi128ELi8ELi4EEvPfS0_S0_iiibbb(
	.param .u64 .ptr .align 1 _Z18gemm_tiled_2_vecIOILi8ELi8ELi128ELi128ELi8ELi4EEvPfS0_S0_iiibbb_param_0,
	.param .u64 .ptr .align 1 _Z18gemm_tiled_2_vecIOILi8ELi8ELi128ELi128ELi8ELi4EEvPfS0_S0_iiibbb_param_1,
	.param .u64 .ptr .align 1 _Z18gemm_tiled_2_vecIOILi8ELi8ELi128ELi128ELi8ELi4EEvPfS0_S0_iiibbb_param_2,
	.param .u32 _Z18gemm_tiled_2_vecIOILi8ELi8ELi128ELi128ELi8ELi4EEvPfS0_S0_iiibbb_param_3,
	.param .u32 _Z18gemm_tiled_2_vecIOILi8ELi8ELi128ELi128ELi8ELi4EEvPfS0_S0_iiibbb_param_4,
	.param .u32 _Z18gemm_tiled_2_vecIOILi8ELi8ELi128ELi128ELi8ELi4EEvPfS0_S0_iiibbb_param_5,
	.param .u8 _Z18gemm_tiled_2_vecIOILi8ELi8ELi128ELi128ELi8ELi4EEvPfS0_S0_iiibbb_param_6,
	.param .u8 _Z18gemm_tiled_2_vecIOILi8ELi8ELi128ELi128ELi8ELi4EEvPfS0_S0_iiibbb_param_7,
	.param .u8 _Z18gemm_tiled_2_vecIOILi8ELi8ELi128ELi128ELi8ELi4EEvPfS0_S0_iiibbb_param_8
)
{
	.local .align 16 .b8 	__local_depot0[272];
	.reg .b64 	%SP;
	.reg .b64 	%SPL;
	.reg .pred 	%p<36>;
	.reg .b16 	%rs<3>;
	.reg .b32 	%r<307>;
	.reg .b32 	%f<459>;
	.reg .b64 	%rd<241>;
	.reg .b64 	%fd<35>;
	// demoted variable
	.shared .align 4 .b8 _ZZ18gemm_tiled_2_vecIOILi8ELi8ELi128ELi128ELi8ELi4EEvPfS0_S0_iiibbbE7a_tiled[4096];
	// demoted variable
	.shared .align 4 .b8 _ZZ18gemm_tiled_2_vecIOILi8ELi8ELi128ELi128ELi8ELi4EEvPfS0_S0_iiibbbE7b_tiled[4096];
	mov.u64 	%SPL, __local_depot0;
	cvta.local.u64 	%SP, %SPL;
	ld.param.u32 	%r20, [_Z18gemm_tiled_2_vecIOILi8ELi8ELi128ELi128ELi8ELi4EEvPfS0_S0_iiibbb_param_5];
	add.u64 	%rd1, %SPL, 0;
	setp.lt.s32 	%p1, %r20, 1;
	@%p1 bra 	$L__BB0_11;
	mov.b32 	%r302, 0;
	mov.u32 	%r2, %tid.x;
	mov.u32 	%r23, %ctaid.x;
	shl.b32 	%r26, %r2, 2;
	and.b32  	%r27, %r26, 4;
$L__BB0_2:
	setp.gt.u32 	%p2, %r2, 255;
	@%p2 bra 	$L__BB0_4;
	ld.param.u32 	%r300, [_Z18gemm_tiled_2_vecIOILi8ELi8ELi128ELi128ELi8ELi4EEvPfS0_S0_iiibbb_param_5];
	ld.param.u32 	%r297, [_Z18gemm_tiled_2_vecIOILi8ELi8ELi128ELi128ELi8ELi4EEvPfS0_S0_iiibbb_param_4];
	ld.param.u64 	%rd239, [_Z18gemm_tiled_2_vecIOILi8ELi8ELi128ELi128ELi8ELi4EEvPfS0_S0_iiibbb_param_1];
	ld.param.u64 	%rd238, [_Z18gemm_tiled_2_vecIOILi8ELi8ELi128ELi128ELi8ELi4EEvPfS0_S0_iiibbb_param_0];
	shl.b32 	%r22, %r302, 3;
	cvt.u64.u32 	%rd12, %r22;
	mul.lo.s32 	%r24, %r23, %r300;
	shl.b32 	%r25, %r24, 7;
	or.b32  	%r28, %r25, %r27;
	shr.u32 	%r29, %r2, 1;
	mad.lo.s32 	%r30, %r29, %r300, %r28;
	cvt.u64.u32 	%rd13, %r30;
	add.s64 	%rd14, %rd13, %rd12;
	cvta.to.global.u64 	%rd15, %rd238;
	shl.b64 	%rd16, %rd14, 2;
	add.s64 	%rd17, %rd15, %rd16;
	ld.global.v4.f32 	{%f281, %f282, %f283, %f284}, [%rd17];
	shl.b32 	%r31, %r2, 4;
	and.b32  	%r32, %r31, 16;
	shl.b32 	%r33, %r29, 5;
	or.b32  	%r34, %r33, %r32;
	mov.u32 	%r35, _ZZ18gemm_tiled_2_vecIOILi8ELi8ELi128ELi128ELi8ELi4EEvPfS0_S0_iiibbbE7a_tiled;
	add.s32 	%r36, %r35, %r34;
	st.shared.v4.f32 	[%r36], {%f281, %f282, %f283, %f284};
	mul.lo.s32 	%r37, %r297, %r302;
	shl.b32 	%r38, %r37, 3;
	cvt.s64.s32 	%rd18, %r38;
	and.b32  	%r39, %r26, 124;
	mov.u32 	%r40, %ctaid.y;
	shl.b32 	%r41, %r40, 7;
	or.b32  	%r42, %r39, %r41;
	cvt.u64.u32 	%rd19, %r42;
	shr.u32 	%r43, %r2, 5;
	mul.lo.s32 	%r44, %r43, %r297;
	cvt.s64.s32 	%rd20, %r44;
	add.s64 	%rd21, %rd19, %rd20;
	add.s64 	%rd22, %rd21, %rd18;
	cvta.to.global.u64 	%rd23, %rd239;
	shl.b64 	%rd24, %rd22, 2;
	add.s64 	%rd25, %rd23, %rd24;
	ld.global.v4.f32 	{%f285, %f286, %f287, %f288}, [%rd25];
	and.b32  	%r45, %r31, 496;
	shl.b32 	%r46, %r43, 9;
	or.b32  	%r47, %r46, %r45;
	mov.u32 	%r48, _ZZ18gemm_tiled_2_vecIOILi8ELi8ELi128ELi128ELi8ELi4EEvPfS0_S0_iiibbbE7b_tiled;
	add.s32 	%r49, %r48, %r47;
	st.shared.v4.f32 	[%r49], {%f285, %f286, %f287, %f288};
$L__BB0_4:
	ld.param.s8 	%rs2, [_Z18gemm_tiled_2_vecIOILi8ELi8ELi128ELi128ELi8ELi4EEvPfS0_S0_iiibbb_param_6];
	setp.ne.s16 	%p3, %rs2, 0;
	bar.sync 	0;
	@%p3 bra 	$L__BB0_7;
	shl.b32 	%r62, %r2, 2;
	and.b32  	%r63, %r62, 60;
	mov.u32 	%r64, _ZZ18gemm_tiled_2_vecIOILi8ELi8ELi128ELi128ELi8ELi4EEvPfS0_S0_iiibbbE7b_tiled;
	add.s32 	%r65, %r64, %r63;
	ld.shared.f32 	%f1, [%r65];
	ld.shared.f32 	%f2, [%r65+512];
	ld.shared.f32 	%f3, [%r65+1024];
	ld.shared.f32 	%f4, [%r65+1536];
	ld.shared.f32 	%f5, [%r65+2048];
	ld.shared.f32 	%f6, [%r65+2560];
	ld.shared.f32 	%f7, [%r65+3072];
	ld.shared.f32 	%f8, [%r65+3584];
	ld.shared.f32 	%f9, [%r65+64];
	ld.shared.f32 	%f10, [%r65+576];
	ld.shared.f32 	%f11, [%r65+1088];
	ld.shared.f32 	%f12, [%r65+1600];
	ld.shared.f32 	%f13, [%r65+2112];
	ld.shared.f32 	%f14, [%r65+2624];
	ld.shared.f32 	%f15, [%r65+3136];
	ld.shared.f32 	%f16, [%r65+3648];
	ld.shared.f32 	%f17, [%r65+128];
	ld.shared.f32 	%f18, [%r65+640];
	ld.shared.f32 	%f19, [%r65+1152];
	ld.shared.f32 	%f20, [%r65+1664];
	ld.shared.f32 	%f21, [%r65+2176];
	ld.shared.f32 	%f22, [%r65+2688];
	ld.shared.f32 	%f23, [%r65+3200];
	ld.shared.f32 	%f24, [%r65+3712];
	ld.shared.f32 	%f25, [%r65+192];
	ld.shared.f32 	%f26, [%r65+704];
	ld.shared.f32 	%f27, [%r65+1216];
	ld.shared.f32 	%f28, [%r65+1728];
	ld.shared.f32 	%f29, [%r65+2240];
	ld.shared.f32 	%f30, [%r65+2752];
	ld.shared.f32 	%f31, [%r65+3264];
	ld.shared.f32 	%f32, [%r65+3776];
	ld.shared.f32 	%f33, [%r65+256];
	ld.shared.f32 	%f34, [%r65+768];
	ld.shared.f32 	%f35, [%r65+1280];
	ld.shared.f32 	%f36, [%r65+1792];
	ld.shared.f32 	%f37, [%r65+2304];
	ld.shared.f32 	%f38, [%r65+2816];
	ld.shared.f32 	%f39, [%r65+3328];
	ld.shared.f32 	%f40, [%r65+3840];
	ld.shared.f32 	%f41, [%r65+320];
	ld.shared.f32 	%f42, [%r65+832];
	ld.shared.f32 	%f43, [%r65+1344];
	ld.shared.f32 	%f44, [%r65+1856];
	ld.shared.f32 	%f45, [%r65+2368];
	ld.shared.f32 	%f46, [%r65+2880];
	ld.shared.f32 	%f47, [%r65+3392];
	ld.shared.f32 	%f48, [%r65+3904];
	ld.shared.f32 	%f49, [%r65+384];
	ld.shared.f32 	%f50, [%r65+896];
	ld.shared.f32 	%f51, [%r65+1408];
	ld.shared.f32 	%f52, [%r65+1920];
	ld.shared.f32 	%f53, [%r65+2432];
	ld.shared.f32 	%f54, [%r65+2944];
	ld.shared.f32 	%f55, [%r65+3456];
	ld.shared.f32 	%f56, [%r65+3968];
	ld.shared.f32 	%f57, [%r65+448];
	ld.shared.f32 	%f58, [%r65+960];
	ld.shared.f32 	%f59, [%r65+1472];
	ld.shared.f32 	%f60, [%r65+1984];
	ld.shared.f32 	%f61, [%r65+2496];
	ld.shared.f32 	%f62, [%r65+3008];
	ld.shared.f32 	%f63, [%r65+3520];
	ld.shared.f32 	%f64, [%r65+4032];
	mov.b32 	%r303, 0;
$L__BB0_6:
	shl.b32 	%r66, %r303, 7;
	mov.u32 	%r67, %tid.x;
	shr.u32 	%r68, %r67, 1;
	and.b32  	%r69, %r68, 504;
	add.s32 	%r70, %r66, %r69;
	shl.b32 	%r71, %r303, 3;
	shl.b32 	%r72, %r70, 2;
	mov.u32 	%r73, _ZZ18gemm_tiled_2_vecIOILi8ELi8ELi128ELi128ELi8ELi4EEvPfS0_S0_iiibbbE7a_tiled;
	add.s32 	%r74, %r73, %r72;
	mul.wide.u32 	%rd26, %r71, 4;
	add.s64 	%rd27, %rd1, %rd26;
	ld.local.v4.f32 	{%f305, %f306, %f307, %f308}, [%rd27];
	ld.shared.f32 	%f309, [%r74];
	fma.rn.f32 	%f310, %f309, %f1, %f305;
	ld.shared.f32 	%f311, [%r74+4];
	fma.rn.f32 	%f312, %f311, %f2, %f310;
	ld.shared.f32 	%f313, [%r74+8];
	fma.rn.f32 	%f314, %f313, %f3, %f312;
	ld.shared.f32 	%f315, [%r74+12];
	fma.rn.f32 	%f316, %f315, %f4, %f314;
	ld.shared.f32 	%f317, [%r74+16];
	fma.rn.f32 	%f318, %f317, %f5, %f316;
	ld.shared.f32 	%f319, [%r74+20];
	fma.rn.f32 	%f320, %f319, %f6, %f318;
	ld.shared.f32 	%f321, [%r74+24];
	fma.rn.f32 	%f322, %f321, %f7, %f320;
	ld.shared.f32 	%f323, [%r74+28];
	fma.rn.f32 	%f324, %f323, %f8, %f322;
	fma.rn.f32 	%f325, %f309, %f9, %f306;
	fma.rn.f32 	%f326, %f311, %f10, %f325;
	fma.rn.f32 	%f327, %f313, %f11, %f326;
	fma.rn.f32 	%f328, %f315, %f12, %f327;
	fma.rn.f32 	%f329, %f317, %f13, %f328;
	fma.rn.f32 	%f330, %f319, %f14, %f329;
	fma.rn.f32 	%f331, %f321, %f15, %f330;
	fma.rn.f32 	%f332, %f323, %f16, %f331;
	fma.rn.f32 	%f333, %f309, %f17, %f307;
	fma.rn.f32 	%f334, %f311, %f18, %f333;
	fma.rn.f32 	%f335, %f313, %f19, %f334;
	fma.rn.f32 	%f336, %f315, %f20, %f335;
	fma.rn.f32 	%f337, %f317, %f21, %f336;
	fma.rn.f32 	%f338, %f319, %f22, %f337;
	fma.rn.f32 	%f339, %f321, %f23, %f338;
	fma.rn.f32 	%f340, %f323, %f24, %f339;
	fma.rn.f32 	%f341, %f309, %f25, %f308;
	fma.rn.f32 	%f342, %f311, %f26, %f341;
	fma.rn.f32 	%f343, %f313, %f27, %f342;
	fma.rn.f32 	%f344, %f315, %f28, %f343;
	fma.rn.f32 	%f345, %f317, %f29, %f344;
	fma.rn.f32 	%f346, %f319, %f30, %f345;
	fma.rn.f32 	%f347, %f321, %f31, %f346;
	fma.rn.f32 	%f348, %f323, %f32, %f347;
	st.local.v4.f32 	[%rd27], {%f324, %f332, %f340, %f348};
	ld.local.v4.f32 	{%f349, %f350, %f351, %f352}, [%rd27+16];
	fma.rn.f32 	%f353, %f309, %f33, %f349;
	fma.rn.f32 	%f354, %f311, %f34, %f353;
	fma.rn.f32 	%f355, %f313, %f35, %f354;
	fma.rn.f32 	%f356, %f315, %f36, %f355;
	fma.rn.f32 	%f357, %f317, %f37, %f356;
	fma.rn.f32 	%f358, %f319, %f38, %f357;
	fma.rn.f32 	%f359, %f321, %f39, %f358;
	fma.rn.f32 	%f360, %f323, %f40, %f359;
	fma.rn.f32 	%f361, %f309, %f41, %f350;
	fma.rn.f32 	%f362, %f311, %f42, %f361;
	fma.rn.f32 	%f363, %f313, %f43, %f362;
	fma.rn.f32 	%f364, %f315, %f44, %f363;
	fma.rn.f32 	%f365, %f317, %f45, %f364;
	fma.rn.f32 	%f366, %f319, %f46, %f365;
	fma.rn.f32 	%f367, %f321, %f47, %f366;
	fma.rn.f32 	%f368, %f323, %f48, %f367;
	fma.rn.f32 	%f369, %f309, %f49, %f351;
	fma.rn.f32 	%f370, %f311, %f50, %f369;
	fma.rn.f32 	%f371, %f313, %f51, %f370;
	fma.rn.f32 	%f372, %f315, %f52, %f371;
	fma.rn.f32 	%f373, %f317, %f53, %f372;
	fma.rn.f32 	%f374, %f319, %f54, %f373;
	fma.rn.f32 	%f375, %f321, %f55, %f374;
	fma.rn.f32 	%f376, %f323, %f56, %f375;
	fma.rn.f32 	%f377, %f309, %f57, %f352;
	fma.rn.f32 	%f378, %f311, %f58, %f377;
	fma.rn.f32 	%f379, %f313, %f59, %f378;
	fma.rn.f32 	%f380, %f315, %f60, %f379;
	fma.rn.f32 	%f381, %f317, %f61, %f380;
	fma.rn.f32 	%f382, %f319, %f62, %f381;
	fma.rn.f32 	%f383, %f321, %f63, %f382;
	fma.rn.f32 	%f384, %f323, %f64, %f383;
	st.local.v4.f32 	[%rd27+16], {%f360, %f368, %f376, %f384};
	add.s32 	%r303, %r303, 1;
	setp.eq.s32 	%p5, %r303, 8;
	@%p5 bra 	$L__BB0_10;
	bra.uni 	$L__BB0_6;
$L__BB0_7:
	shl.b32 	%r51, %r2, 2;
	and.b32  	%r52, %r51, 60;
	mov.u32 	%r53, _ZZ18gemm_tiled_2_vecIOILi8ELi8ELi128ELi128ELi8ELi4EEvPfS0_S0_iiibbbE7b_tiled;
	add.s32 	%r54, %r52, %r53;
	add.s32 	%r304, %r54, 256;
	ld.local.v4.f32 	{%f458, %f457, %f456, %f455}, [%rd1];
	ld.local.v4.f32 	{%f454, %f453, %f452, %f451}, [%rd1+16];
	ld.local.v4.f32 	{%f450, %f449, %f448, %f447}, [%rd1+32];
	ld.local.v4.f32 	{%f446, %f445, %f444, %f443}, [%rd1+48];
	ld.local.v4.f32 	{%f442, %f441, %f440, %f439}, [%rd1+64];
	ld.local.v4.f32 	{%f438, %f437, %f436, %f435}, [%rd1+80];
	ld.local.v4.f32 	{%f434, %f433, %f432, %f431}, [%rd1+96];
	ld.local.v4.f32 	{%f430, %f429, %f428, %f427}, [%rd1+112];
	ld.local.v4.f32 	{%f426, %f425, %f424, %f423}, [%rd1+128];
	ld.local.v4.f32 	{%f422, %f421, %f420, %f419}, [%rd1+144];
	ld.local.v4.f32 	{%f418, %f417, %f416, %f415}, [%rd1+160];
	ld.local.v4.f32 	{%f414, %f413, %f412, %f411}, [%rd1+176];
	ld.local.v4.f32 	{%f410, %f409, %f408, %f407}, [%rd1+192];
	ld.local.v4.f32 	{%f406, %f405, %f404, %f403}, [%rd1+208];
	ld.local.v4.f32 	{%f402, %f401, %f400, %f399}, [%rd1+224];
	ld.local.v4.f32 	{%f398, %f397, %f396, %f395}, [%rd1+240];
	mov.b32 	%r305, 2048;
$L__BB0_8:
	ld.shared.f32 	%f289, [%r304+-256];
	ld.shared.f32 	%f290, [%r304+-192];
	ld.shared.f32 	%f291, [%r304+-128];
	ld.shared.f32 	%f292, [%r304+-64];
	ld.shared.f32 	%f293, [%r304];
	ld.shared.f32 	%f294, [%r304+64];
	ld.shared.f32 	%f295, [%r304+128];
	ld.shared.f32 	%f296, [%r304+192];
	mov.u32 	%r55, %tid.x;
	shl.b32 	%r56, %r55, 1;
	and.b32  	%r57, %r56, 2016;
	mov.u32 	%r58, _ZZ18gemm_tiled_2_vecIOILi8ELi8ELi128ELi128ELi8ELi4EEvPfS0_S0_iiibbbE7a_tiled;
	add.s32 	%r59, %r58, %r57;
	add.s32 	%r60, %r59, %r305;
	ld.shared.f32 	%f297, [%r60+-2048];
	ld.shared.f32 	%f298, [%r60+-1536];
	ld.shared.f32 	%f299, [%r60+-1024];
	ld.shared.f32 	%f300, [%r60+-512];
	ld.shared.f32 	%f301, [%r60];
	ld.shared.f32 	%f302, [%r60+512];
	ld.shared.f32 	%f303, [%r60+1024];
	ld.shared.f32 	%f304, [%r60+1536];
	fma.rn.f32 	%f458, %f297, %f289, %f458;
	fma.rn.f32 	%f457, %f297, %f290, %f457;
	fma.rn.f32 	%f456, %f297, %f291, %f456;
	fma.rn.f32 	%f455, %f297, %f292, %f455;
	fma.rn.f32 	%f454, %f297, %f293, %f454;
	fma.rn.f32 	%f453, %f297, %f294, %f453;
	fma.rn.f32 	%f452, %f297, %f295, %f452;
	fma.rn.f32 	%f451, %f297, %f296, %f451;
	fma.rn.f32 	%f450, %f298, %f289, %f450;
	fma.rn.f32 	%f449, %f298, %f290, %f449;
	fma.rn.f32 	%f448, %f298, %f291, %f448;
	fma.rn.f32 	%f447, %f298, %f292, %f447;
	fma.rn.f32 	%f446, %f298, %f293, %f446;
	fma.rn.f32 	%f445, %f298, %f294, %f445;
	fma.rn.f32 	%f444, %f298, %f295, %f444;
	fma.rn.f32 	%f443, %f298, %f296, %f443;
	fma.rn.f32 	%f442, %f299, %f289, %f442;
	fma.rn.f32 	%f441, %f299, %f290, %f441;
	fma.rn.f32 	%f440, %f299, %f291, %f440;
	fma.rn.f32 	%f439, %f299, %f292, %f439;
	fma.rn.f32 	%f438, %f299, %f293, %f438;
	fma.rn.f32 	%f437, %f299, %f294, %f437;
	fma.rn.f32 	%f436, %f299, %f295, %f436;
	fma.rn.f32 	%f435, %f299, %f296, %f435;
	fma.rn.f32 	%f434, %f300, %f289, %f434;
	fma.rn.f32 	%f433, %f300, %f290, %f433;
	fma.rn.f32 	%f432, %f300, %f291, %f432;
	fma.rn.f32 	%f431, %f300, %f292, %f431;
	fma.rn.f32 	%f430, %f300, %f293, %f430;
	fma.rn.f32 	%f429, %f300, %f294, %f429;
	fma.rn.f32 	%f428, %f300, %f295, %f428;
	fma.rn.f32 	%f427, %f300, %f296, %f427;
	fma.rn.f32 	%f426, %f301, %f289, %f426;
	fma.rn.f32 	%f425, %f301, %f290, %f425;
	fma.rn.f32 	%f424, %f301, %f291, %f424;
	fma.rn.f32 	%f423, %f301, %f292, %f423;
	fma.rn.f32 	%f422, %f301, %f293, %f422;
	fma.rn.f32 	%f421, %f301, %f294, %f421;
	fma.rn.f32 	%f420, %f301, %f295, %f420;
	fma.rn.f32 	%f419, %f301, %f296, %f419;
	fma.rn.f32 	%f418, %f302, %f289, %f418;
	fma.rn.f32 	%f417, %f302, %f290, %f417;
	fma.rn.f32 	%f416, %f302, %f291, %f416;
	fma.rn.f32 	%f415, %f302, %f292, %f415;
	fma.rn.f32 	%f414, %f302, %f293, %f414;
	fma.rn.f32 	%f413, %f302, %f294, %f413;
	fma.rn.f32 	%f412, %f302, %f295, %f412;
	fma.rn.f32 	%f411, %f302, %f296, %f411;
	fma.rn.f32 	%f410, %f303, %f289, %f410;
	fma.rn.f32 	%f409, %f303, %f290, %f409;
	fma.rn.f32 	%f408, %f303, %f291, %f408;
	fma.rn.f32 	%f407, %f303, %f292, %f407;
	fma.rn.f32 	%f406, %f303, %f293, %f406;
	fma.rn.f32 	%f405, %f303, %f294, %f405;
	fma.rn.f32 	%f404, %f303, %f295, %f404;
	fma.rn.f32 	%f403, %f303, %f296, %f403;
	fma.rn.f32 	%f402, %f304, %f289, %f402;
	fma.rn.f32 	%f401, %f304, %f290, %f401;
	fma.rn.f32 	%f400, %f304, %f291, %f400;
	fma.rn.f32 	%f399, %f304, %f292, %f399;
	fma.rn.f32 	%f398, %f304, %f293, %f398;
	fma.rn.f32 	%f397, %f304, %f294, %f397;
	fma.rn.f32 	%f396, %f304, %f295, %f396;
	fma.rn.f32 	%f395, %f304, %f296, %f395;
	add.s32 	%r305, %r305, 4;
	add.s32 	%r304, %r304, 512;
	setp.ne.s32 	%p4, %r305, 2080;
	@%p4 bra 	$L__BB0_8;
	st.local.v4.f32 	[%rd1], {%f458, %f457, %f456, %f455};
	st.local.v4.f32 	[%rd1+16], {%f454, %f453, %f452, %f451};
	st.local.v4.f32 	[%rd1+32], {%f450, %f449, %f448, %f447};
	st.local.v4.f32 	[%rd1+48], {%f446, %f445, %f444, %f443};
	st.local.v4.f32 	[%rd1+64], {%f442, %f441, %f440, %f439};
	st.local.v4.f32 	[%rd1+80], {%f438, %f437, %f436, %f435};
	st.local.v4.f32 	[%rd1+96], {%f434, %f433, %f432, %f431};
	st.local.v4.f32 	[%rd1+112], {%f430, %f429, %f428, %f427};
	st.local.v4.f32 	[%rd1+128], {%f426, %f425, %f424, %f423};
	st.local.v4.f32 	[%rd1+144], {%f422, %f421, %f420, %f419};
	st.local.v4.f32 	[%rd1+160], {%f418, %f417, %f416, %f415};
	st.local.v4.f32 	[%rd1+176], {%f414, %f413, %f412, %f411};
	st.local.v4.f32 	[%rd1+192], {%f410, %f409, %f408, %f407};
	st.local.v4.f32 	[%rd1+208], {%f406, %f405, %f404, %f403};
	st.local.v4.f32 	[%rd1+224], {%f402, %f401, %f400, %f399};
	st.local.v4.f32 	[%rd1+240], {%f398, %f397, %f396, %f395};
$L__BB0_10:
	ld.param.u32 	%r301, [_Z18gemm_tiled_2_vecIOILi8ELi8ELi128ELi128ELi8ELi4EEvPfS0_S0_iiibbb_param_5];
	bar.sync 	0;
	add.s32 	%r302, %r302, 1;
	add.s32 	%r75, %r301, 7;
	shr.u32 	%r76, %r75, 3;
	setp.ne.s32 	%p6, %r302, %r76;
	@%p6 bra 	$L__BB0_2;
$L__BB0_11:
	ld.param.u32 	%r298, [_Z18gemm_tiled_2_vecIOILi8ELi8ELi128ELi128ELi8ELi4EEvPfS0_S0_iiibbb_param_4];
	ld.param.u64 	%rd240, [_Z18gemm_tiled_2_vecIOILi8ELi8ELi128ELi128ELi8ELi4EEvPfS0_S0_iiibbb_param_2];
	mov.u32 	%r78, %tid.x;
	and.b32  	%r11, %r78, 15;
	shl.b32 	%r79, %r78, 2;
	and.b32  	%r80, %r79, 60;
	shr.u32 	%r12, %r78, 4;
	mov.u32 	%r81, %ctaid.y;
	mov.u32 	%r82, %ctaid.x;
	or.b32  	%r13, %r82, %r81;
	shl.b32 	%r83, %r78, 4;
	mov.u32 	%r84, _ZZ18gemm_tiled_2_vecIOILi8ELi8ELi128ELi128ELi8ELi4EEvPfS0_S0_iiibbbE7a_tiled;
	add.s32 	%r14, %r84, %r83;
	shl.b32 	%r85, %r12, 8;
	or.b32  	%r86, %r85, %r80;
	add.s32 	%r15, %r84, %r86;
	cvt.u64.u32 	%rd2, %r80;
	mul.lo.s32 	%r87, %r82, %r298;
	shl.b32 	%r88, %r87, 7;
	cvt.s64.s32 	%rd28, %r88;
	shl.b32 	%r89, %r81, 7;
	cvt.u64.u32 	%rd29, %r89;
	add.s64 	%rd3, %rd28, %rd29;
	cvta.to.global.u64 	%rd4, %rd240;
	mov.b32 	%r306, 0;
	add.u64 	%rd30, %SP, 256;
	mov.u64 	%rd33, $str;
$L__BB0_12:
	cvta.to.local.u64 	%rd5, %rd30;
	setp.ne.s32 	%p7, %r13, 0;
	shl.b32 	%r90, %r306, 3;
	mul.wide.u32 	%rd31, %r90, 4;
	add.s64 	%rd6, %rd1, %rd31;
	ld.local.f32 	%f257, [%rd6];
	st.shared.f32 	[%r15], %f257;
	@%p7 bra 	$L__BB0_17;
	add.f32 	%f258, %f257, 0fCE28CBC0;
	setp.neu.f32 	%p8, %f258, 0f00000000;
	@%p8 bra 	$L__BB0_15;
	cvt.u32.u64 	%r91, %rd2;
	mov.b64 	%rd32, 4739222186064084992;
	st.local.u64 	[%rd5], %rd32;
	cvta.global.u64 	%rd34, %rd33;
	{ // callseq 0, 0
	.param .b64 param0;
	st.param.b64 	[param0], %rd34;
	.param .b64 param1;
	st.param.b64 	[param1], %rd30;
	.param .b32 retval0;
	call.uni (retval0), 
	vprintf, 
	(
	param0, 
	param1
	);
	ld.param.b32 	%r92, [retval0];
	} // callseq 0
	cvt.f64.f32 	%fd1, %f258;
	st.local.f64 	[%rd5], %fd1;
	mov.u64 	%rd36, $str$1;
	cvta.global.u64 	%rd37, %rd36;
	{ // callseq 1, 0
	.param .b64 param0;
	st.param.b64 	[param0], %rd37;
	.param .b64 param1;
	st.param.b64 	[param1], %rd30;
	.param .b32 retval0;
	call.uni (retval0), 
	vprintf, 
	(
	param0, 
	param1
	);
	ld.param.b32 	%r94, [retval0];
	} // callseq 1
	mov.b32 	%r96, 0;
	st.local.v2.u32 	[%rd5], {%r306, %r96};
	mov.u64 	%rd38, $str$2;
	cvta.global.u64 	%rd39, %rd38;
	{ // callseq 2, 0
	.param .b64 param0;
	st.param.b64 	[param0], %rd39;
	.param .b64 param1;
	st.param.b64 	[param1], %rd30;
	.param .b32 retval0;
	call.uni (retval0), 
	vprintf, 
	(
	param0, 
	param1
	);
	ld.param.b32 	%r97, [retval0];
	} // callseq 2
	st.local.v2.u32 	[%rd5], {%r12, %r91};
	mov.u64 	%rd40, $str$3;
	cvta.global.u64 	%rd41, %rd40;
	{ // callseq 3, 0
	.param .b64 param0;
	st.param.b64 	[param0], %rd41;
	.param .b64 param1;
	st.param.b64 	[param1], %rd30;
	.param .b32 retval0;
	call.uni (retval0), 
	vprintf, 
	(
	param0, 
	param1
	);
	ld.param.b32 	%r99, [retval0];
	} // callseq 3
	cvt.f64.f32 	%fd2, %f257;
	st.local.f64 	[%rd5], %fd2;
	mov.u64 	%rd42, $str$4;
	cvta.global.u64 	%rd43, %rd42;
	{ // callseq 4, 0
	.param .b64 param0;
	st.param.b64 	[param0], %rd43;
	.param .b64 param1;
	st.param.b64 	[param1], %rd30;
	.param .b32 retval0;
	call.uni (retval0), 
	vprintf, 
	(
	param0, 
	param1
	);
	ld.param.b32 	%r101, [retval0];
	} // callseq 4
$L__BB0_15:
	add.f32 	%f259, %f257, 0fCE28E394;
	setp.neu.f32 	%p9, %f259, 0f00000000;
	@%p9 bra 	$L__BB0_17;
	cvt.u32.u64 	%r103, %rd2;
	mov.b64 	%rd44, 4739225460976648192;
	st.local.u64 	[%rd5], %rd44;
	mov.u64 	%rd45, $str$5;
	cvta.global.u64 	%rd46, %rd45;
	{ // callseq 5, 0
	.param .b64 param0;
	st.param.b64 	[param0], %rd46;
	.param .b64 param1;
	st.param.b64 	[param1], %rd30;
	.param .b32 retval0;
	call.uni (retval0), 
	vprintf, 
	(
	param0, 
	param1
	);
	ld.param.b32 	%r104, [retval0];
	} // callseq 5
	cvt.f64.f32 	%fd3, %f259;
	st.local.f64 	[%rd5], %fd3;
	mov.u64 	%rd48, $str$1;
	cvta.global.u64 	%rd49, %rd48;
	{ // callseq 6, 0
	.param .b64 param0;
	st.param.b64 	[param0], %rd49;
	.param .b64 param1;
	st.param.b64 	[param1], %rd30;
	.param .b32 retval0;
	call.uni (retval0), 
	vprintf, 
	(
	param0, 
	param1
	);
	ld.param.b32 	%r106, [retval0];
	} // callseq 6
	mov.b32 	%r108, 0;
	st.local.v2.u32 	[%rd5], {%r306, %r108};
	mov.u64 	%rd50, $str$2;
	cvta.global.u64 	%rd51, %rd50;
	{ // callseq 7, 0
	.param .b64 param0;
	st.param.b64 	[param0], %rd51;
	.param .b64 param1;
	st.param.b64 	[param1], %rd30;
	.param .b32 retval0;
	call.uni (retval0), 
	vprintf, 
	(
	param0, 
	param1
	);
	ld.param.b32 	%r109, [retval0];
	} // callseq 7
	st.local.v2.u32 	[%rd5], {%r12, %r103};
	mov.u64 	%rd52, $str$3;
	cvta.global.u64 	%rd53, %rd52;
	{ // callseq 8, 0
	.param .b64 param0;
	st.param.b64 	[param0], %rd53;
	.param .b64 param1;
	st.param.b64 	[param1], %rd30;
	.param .b32 retval0;
	call.uni (retval0), 
	vprintf, 
	(
	param0, 
	param1
	);
	ld.param.b32 	%r111, [retval0];
	} // callseq 8
	cvt.f64.f32 	%fd4, %f257;
	st.local.f64 	[%rd5], %fd4;
	mov.u64 	%rd54, $str$4;
	cvta.global.u64 	%rd55, %rd54;
	{ // callseq 9, 0
	.param .b64 param0;
	st.param.b64 	[param0], %rd55;
	.param .b64 param1;
	st.param.b64 	[param1], %rd30;
	.param .b32 retval0;
	call.uni (retval0), 
	vprintf, 
	(
	param0, 
	param1
	);
	ld.param.b32 	%r113, [retval0];
	} // callseq 9
$L__BB0_17:
	setp.ne.s32 	%p10, %r13, 0;
	ld.local.f32 	%f260, [%rd6+4];
	st.shared.f32 	[%r15+64], %f260;
	@%p10 bra 	$L__BB0_22;
	add.f32 	%f261, %f260, 0fCE28CBC0;
	setp.neu.f32 	%p11, %f261, 0f00000000;
	@%p11 bra 	$L__BB0_20;
	cvt.u32.u64 	%r115, %rd2;
	mov.b64 	%rd56, 4739222186064084992;
	st.local.u64 	[%rd5], %rd56;
	cvta.global.u64 	%rd58, %rd33;
	{ // callseq 10, 0
	.param .b64 param0;
	st.param.b64 	[param0], %rd58;
	.param .b64 param1;
	st.param.b64 	[param1], %rd30;
	.param .b32 retval0;
	call.uni (retval0), 
	vprintf, 
	(
	param0, 
	param1
	);
	ld.param.b32 	%r116, [retval0];
	} // callseq 10
	cvt.f64.f32 	%fd5, %f261;
	st.local.f64 	[%rd5], %fd5;
	mov.u64 	%rd60, $str$1;
	cvta.global.u64 	%rd61, %rd60;
	{ // callseq 11, 0
	.param .b64 param0;
	st.param.b64 	[param0], %rd61;
	.param .b64 param1;
	st.param.b64 	[param1], %rd30;
	.param .b32 retval0;
	call.uni (retval0), 
	vprintf, 
	(
	param0, 
	param1
	);
	ld.param.b32 	%r118, [retval0];
	} // callseq 11
	mov.b32 	%r120, 1;
	st.local.v2.u32 	[%rd5], {%r306, %r120};
	mov.u64 	%rd62, $str$2;
	cvta.global.u64 	%rd63, %rd62;
	{ // callseq 12, 0
	.param .b64 param0;
	st.param.b64 	[param0], %rd63;
	.param .b64 param1;
	st.param.b64 	[param1], %rd30;
	.param .b32 retval0;
	call.uni (retval0), 
	vprintf, 
	(
	param0, 
	param1
	);
	ld.param.b32 	%r121, [retval0];
	} // callseq 12
	st.local.v2.u32 	[%rd5], {%r12, %r115};
	mov.u64 	%rd64, $str$3;
	cvta.global.u64 	%rd65, %rd64;
	{ // callseq 13, 0
	.param .b64 param0;
	st.param.b64 	[param0], %rd65;
	.param .b64 param1;
	st.param.b64 	[param1], %rd30;
	.param .b32 retval0;
	call.uni (retval0), 
	vprintf, 
	(
	param0, 
	param1
	);
	ld.param.b32 	%r123, [retval0];
	} // callseq 13
	cvt.f64.f32 	%fd6, %f260;
	st.local.f64 	[%rd5], %fd6;
	mov.u64 	%rd66, $str$4;
	cvta.global.u64 	%rd67, %rd66;
	{ // callseq 14, 0
	.param .b64 param0;
	st.param.b64 	[param0], %rd67;
	.param .b64 param1;
	st.param.b64 	[param1], %rd30;
	.param .b32 retval0;
	call.uni (retval0), 
	vprintf, 
	(
	param0, 
	param1
	);
	ld.param.b32 	%r125, [retval0];
	} // callseq 14
$L__BB0_20:
	add.f32 	%f262, %f260, 0fCE28E394;
	setp.neu.f32 	%p12, %f262, 0f00000000;
	@%p12 bra 	$L__BB0_22;
	cvt.u32.u64 	%r127, %rd2;
	mov.b64 	%rd68, 4739225460976648192;
	st.local.u64 	[%rd5], %rd68;
	mov.u64 	%rd69, $str$5;
	cvta.global.u64 	%rd70, %rd69;
	{ // callseq 15, 0
	.param .b64 param0;
	st.param.b64 	[param0], %rd70;
	.param .b64 param1;
	st.param.b64 	[param1], %rd30;
	.param .b32 retval0;
	call.uni (retval0), 
	vprintf, 
	(
	param0, 
	param1
	);
	ld.param.b32 	%r128, [retval0];
	} // callseq 15
	cvt.f64.f32 	%fd7, %f262;
	st.local.f64 	[%rd5], %fd7;
	mov.u64 	%rd72, $str$1;
	cvta.global.u64 	%rd73, %rd72;
	{ // callseq 16, 0
	.param .b64 param0;
	st.param.b64 	[param0], %rd73;
	.param .b64 param1;
	st.param.b64 	[param1], %rd30;
	.param .b32 retval0;
	call.uni (retval0), 
	vprintf, 
	(
	param0, 
	param1
	);
	ld.param.b32 	%r130, [retval0];
	} // callseq 16
	mov.b32 	%r132, 1;
	st.local.v2.u32 	[%rd5], {%r306, %r132};
	mov.u64 	%rd74, $str$2;
	cvta.global.u64 	%rd75, %rd74;
	{ // callseq 17, 0
	.param .b64 param0;
	st.param.b64 	[param0], %rd75;
	.param .b64 param1;
	st.param.b64 	[param1], %rd30;
	.param .b32 retval0;
	call.uni (retval0), 
	vprintf, 
	(
	param0, 
	param1
	);
	ld.param.b32 	%r133, [retval0];
	} // callseq 17
	st.local.v2.u32 	[%rd5], {%r12, %r127};
	mov.u64 	%rd76, $str$3;
	cvta.global.u64 	%rd77, %rd76;
	{ // callseq 18, 0
	.param .b64 param0;
	st.param.b64 	[param0], %rd77;
	.param .b64 param1;
	st.param.b64 	[param1], %rd30;
	.param .b32 retval0;
	call.uni (retval0), 
	vprintf, 
	(
	param0, 
	param1
	);
	ld.param.b32 	%r135, [retval0];
	} // callseq 18
	cvt.f64.f32 	%fd8, %f260;
	st.local.f64 	[%rd5], %fd8;
	mov.u64 	%rd78, $str$4;
	cvta.global.u64 	%rd79, %rd78;
	{ // callseq 19, 0
	.param .b64 param0;
	st.param.b64 	[param0], %rd79;
	.param .b64 param1;
	st.param.b64 	[param1], %rd30;
	.param .b32 retval0;
	call.uni (retval0), 
	vprintf, 
	(
	param0, 
	param1
	);
	ld.param.b32 	%r137, [retval0];
	} // callseq 19
$L__BB0_22:
	setp.ne.s32 	%p13, %r13, 0;
	ld.local.f32 	%f263, [%rd6+8];
	st.shared.f32 	[%r15+128], %f263;
	@%p13 bra 	$L__BB0_27;
	add.f32 	%f264, %f263, 0fCE28CBC0;
	setp.neu.f32 	%p14, %f264, 0f00000000;
	@%p14 bra 	$L__BB0_25;
	cvt.u32.u64 	%r139, %rd2;
	mov.b64 	%rd80, 4739222186064084992;
	st.local.u64 	[%rd5], %rd80;
	cvta.global.u64 	%rd82, %rd33;
	{ // callseq 20, 0
	.param .b64 param0;
	st.param.b64 	[param0], %rd82;
	.param .b64 param1;
	st.param.b64 	[param1], %rd30;
	.param .b32 retval0;
	call.uni (retval0), 
	vprintf, 
	(
	param0, 
	param1
	);
	ld.param.b32 	%r140, [retval0];
	} // callseq 20
	cvt.f64.f32 	%fd9, %f264;
	st.local.f64 	[%rd5], %fd9;
	mov.u64 	%rd84, $str$1;
	cvta.global.u64 	%rd85, %rd84;
	{ // callseq 21, 0
	.param .b64 param0;
	st.param.b64 	[param0], %rd85;
	.param .b64 param1;
	st.param.b64 	[param1], %rd30;
	.param .b32 retval0;
	call.uni (retval0), 
	vprintf, 
	(
	param0, 
	param1
	);
	ld.param.b32 	%r142, [retval0];
	} // callseq 21
	mov.b32 	%r144, 2;
	st.local.v2.u32 	[%rd5], {%r306, %r144};
	mov.u64 	%rd86, $str$2;
	cvta.global.u64 	%rd87, %rd86;
	{ // callseq 22, 0
	.param .b64 param0;
	st.param.b64 	[param0], %rd87;
	.param .b64 param1;
	st.param.b64 	[param1], %rd30;
	.param .b32 retval0;
	call.uni (retval0), 
	vprintf, 
	(
	param0, 
	param1
	);
	ld.param.b32 	%r145, [retval0];
	} // callseq 22
	st.local.v2.u32 	[%rd5], {%r12, %r139};
	mov.u64 	%rd88, $str$3;
	cvta.global.u64 	%rd89, %rd88;
	{ // callseq 23, 0
	.param .b64 param0;
	st.param.b64 	[param0], %rd89;
	.param .b64 param1;
	st.param.b64 	[param1], %rd30;
	.param .b32 retval0;
	call.uni (retval0), 
	vprintf, 
	(
	param0, 
	param1
	);
	ld.param.b32 	%r147, [retval0];
	} // callseq 23
	cvt.f64.f32 	%fd10, %f263;
	st.local.f64 	[%rd5], %fd10;
	mov.u64 	%rd90, $str$4;
	cvta.global.u64 	%rd91, %rd90;
	{ // callseq 24, 0
	.param .b64 param0;
	st.param.b64 	[param0], %rd91;
	.param .b64 param1;
	st.param.b64 	[param1], %rd30;
	.param .b32 retval0;
	call.uni (retval0), 
	vprintf, 
	(
	param0, 
	param1
	);
	ld.param.b32 	%r149, [retval0];
	} // callseq 24
$L__BB0_25:
	add.f32 	%f265, %f263, 0fCE28E394;
	setp.neu.f32 	%p15, %f265, 0f00000000;
	@%p15 bra 	$L__BB0_27;
	cvt.u32.u64 	%r151, %rd2;
	mov.b64 	%rd92, 4739225460976648192;
	st.local.u64 	[%rd5], %rd92;
	mov.u64 	%rd93, $str$5;
	cvta.global.u64 	%rd94, %rd93;
	{ // callseq 25, 0
	.param .b64 param0;
	st.param.b64 	[param0], %rd94;
	.param .b64 param1;
	st.param.b64 	[param1], %rd30;
	.param .b32 retval0;
	call.uni (retval0), 
	vprintf, 
	(
	param0, 
	param1
	);
	ld.param.b32 	%r152, [retval0];
	} // callseq 25
	cvt.f64.f32 	%fd11, %f265;
	st.local.f64 	[%rd5], %fd11;
	mov.u64 	%rd96, $str$1;
	cvta.global.u64 	%rd97, %rd96;
	{ // callseq 26, 0
	.param .b64 param0;
	st.param.b64 	[param0], %rd97;
	.param .b64 param1;
	st.param.b64 	[param1], %rd30;
	.param .b32 retval0;
	call.uni (retval0), 
	vprintf, 
	(
	param0, 
	param1
	);
	ld.param.b32 	%r154, [retval0];
	} // callseq 26
	mov.b32 	%r156, 2;
	st.local.v2.u32 	[%rd5], {%r306, %r156};
	mov.u64 	%rd98, $str$2;
	cvta.global.u64 	%rd99, %rd98;
	{ // callseq 27, 0
	.param .b64 param0;
	st.param.b64 	[param0], %rd99;
	.param .b64 param1;
	st.param.b64 	[param1], %rd30;
	.param .b32 retval0;
	call.uni (retval0), 
	vprintf, 
	(
	param0, 
	param1
	);
	ld.param.b32 	%r157, [retval0];
	} // callseq 27
	st.local.v2.u32 	[%rd5], {%r12, %r151};
	mov.u64 	%rd100, $str$3;
	cvta.global.u64 	%rd101, %rd100;
	{ // callseq 28, 0
	.param .b64 param0;
	st.param.b64 	[param0], %rd101;
	.param .b64 param1;
	st.param.b64 	[param1], %rd30;
	.param .b32 retval0;
	call.uni (retval0), 
	vprintf, 
	(
	param0, 
	param1
	);
	ld.param.b32 	%r159, [retval0];
	} // callseq 28
	cvt.f64.f32 	%fd12, %f263;
	st.local.f64 	[%rd5], %fd12;
	mov.u64 	%rd102, $str$4;
	cvta.global.u64 	%rd103, %rd102;
	{ // callseq 29, 0
	.param .b64 param0;
	st.param.b64 	[param0], %rd103;
	.param .b64 param1;
	st.param.b64 	[param1], %rd30;
	.param .b32 retval0;
	call.uni (retval0), 
	vprintf, 
	(
	param0, 
	param1
	);
	ld.param.b32 	%r161, [retval0];
	} // callseq 29
$L__BB0_27:
	setp.ne.s32 	%p16, %r13, 0;
	ld.local.f32 	%f266, [%rd6+12];
	st.shared.f32 	[%r15+192], %f266;
	@%p16 bra 	$L__BB0_32;
	add.f32 	%f267, %f266, 0fCE28CBC0;
	setp.neu.f32 	%p17, %f267, 0f00000000;
	@%p17 bra 	$L__BB0_30;
	cvt.u32.u64 	%r163, %rd2;
	mov.b64 	%rd104, 4739222186064084992;
	st.local.u64 	[%rd5], %rd104;
	cvta.global.u64 	%rd106, %rd33;
	{ // callseq 30, 0
	.param .b64 param0;
	st.param.b64 	[param0], %rd106;
	.param .b64 param1;
	st.param.b64 	[param1], %rd30;
	.param .b32 retval0;
	call.uni (retval0), 
	vprintf, 
	(
	param0, 
	param1
	);
	ld.param.b32 	%r164, [retval0];
	} // callseq 30
	cvt.f64.f32 	%fd13, %f267;
	st.local.f64 	[%rd5], %fd13;
	mov.u64 	%rd108, $str$1;
	cvta.global.u64 	%rd109, %rd108;
	{ // callseq 31, 0
	.param .b64 param0;
	st.param.b64 	[param0], %rd109;
	.param .b64 param1;
	st.param.b64 	[param1], %rd30;
	.param .b32 retval0;
	call.uni (retval0), 
	vprintf, 
	(
	param0, 
	param1
	);
	ld.param.b32 	%r166, [retval0];
	} // callseq 31
	mov.b32 	%r168, 3;
	st.local.v2.u32 	[%rd5], {%r306, %r168};
	mov.u64 	%rd110, $str$2;
	cvta.global.u64 	%rd111, %rd110;
	{ // callseq 32, 0
	.param .b64 param0;
	st.param.b64 	[param0], %rd111;
	.param .b64 param1;
	st.param.b64 	[param1], %rd30;
	.param .b32 retval0;
	call.uni (retval0), 
	vprintf, 
	(
	param0, 
	param1
	);
	ld.param.b32 	%r169, [retval0];
	} // callseq 32
	st.local.v2.u32 	[%rd5], {%r12, %r163};
	mov.u64 	%rd112, $str$3;
	cvta.global.u64 	%rd113, %rd112;
	{ // callseq 33, 0
	.param .b64 param0;
	st.param.b64 	[param0], %rd113;
	.param .b64 param1;
	st.param.b64 	[param1], %rd30;
	.param .b32 retval0;
	call.uni (retval0), 
	vprintf, 
	(
	param0, 
	param1
	);
	ld.param.b32 	%r171, [retval0];
	} // callseq 33
	cvt.f64.f32 	%fd14, %f266;
	st.local.f64 	[%rd5], %fd14;
	mov.u64 	%rd114, $str$4;
	cvta.global.u64 	%rd115, %rd114;
	{ // callseq 34, 0
	.param .b64 param0;
	st.param.b64 	[param0], %rd115;
	.param .b64 param1;
	st.param.b64 	[param1], %rd30;
	.param .b32 retval0;
	call.uni (retval0), 
	vprintf, 
	(
	param0, 
	param1
	);
	ld.param.b32 	%r173, [retval0];
	} // callseq 34
$L__BB0_30:
	add.f32 	%f268, %f266, 0fCE28E394;
	setp.neu.f32 	%p18, %f268, 0f00000000;
	@%p18 bra 	$L__BB0_32;
	cvt.u32.u64 	%r175, %rd2;
	mov.b64 	%rd116, 4739225460976648192;
	st.local.u64 	[%rd5], %rd116;
	mov.u64 	%rd117, $str$5;
	cvta.global.u64 	%rd118, %rd117;
	{ // callseq 35, 0
	.param .b64 param0;
	st.param.b64 	[param0], %rd118;
	.param .b64 param1;
	st.param.b64 	[param1], %rd30;
	.param .b32 retval0;
	call.uni (retval0), 
	vprintf, 
	(
	param0, 
	param1
	);
	ld.param.b32 	%r176, [retval0];
	} // callseq 35
	cvt.f64.f32 	%fd15, %f268;
	st.local.f64 	[%rd5], %fd15;
	mov.u64 	%rd120, $str$1;
	cvta.global.u64 	%rd121, %rd120;
	{ // callseq 36, 0
	.param .b64 param0;
	st.param.b64 	[param0], %rd121;
	.param .b64 param1;
	st.param.b64 	[param1], %rd30;
	.param .b32 retval0;
	call.uni (retval0), 
	vprintf, 
	(
	param0, 
	param1
	);
	ld.param.b32 	%r178, [retval0];
	} // callseq 36
	mov.b32 	%r180, 3;
	st.local.v2.u32 	[%rd5], {%r306, %r180};
	mov.u64 	%rd122, $str$2;
	cvta.global.u64 	%rd123, %rd122;
	{ // callseq 37, 0
	.param .b64 param0;
	st.param.b64 	[param0], %rd123;
	.param .b64 param1;
	st.param.b64 	[param1], %rd30;
	.param .b32 retval0;
	call.uni (retval0), 
	vprintf, 
	(
	param0, 
	param1
	);
	ld.param.b32 	%r181, [retval0];
	} // callseq 37
	st.local.v2.u32 	[%rd5], {%r12, %r175};
	mov.u64 	%rd124, $str$3;
	cvta.global.u64 	%rd125, %rd124;
	{ // callseq 38, 0
	.param .b64 param0;
	st.param.b64 	[param0], %rd125;
	.param .b64 param1;
	st.param.b64 	[param1], %rd30;
	.param .b32 retval0;
	call.uni (retval0), 
	vprintf, 
	(
	param0, 
	param1
	);
	ld.param.b32 	%r183, [retval0];
	} // callseq 38
	cvt.f64.f32 	%fd16, %f266;
	st.local.f64 	[%rd5], %fd16;
	mov.u64 	%rd126, $str$4;
	cvta.global.u64 	%rd127, %rd126;
	{ // callseq 39, 0
	.param .b64 param0;
	st.param.b64 	[param0], %rd127;
	.param .b64 param1;
	st.param.b64 	[param1], %rd30;
	.param .b32 retval0;
	call.uni (retval0), 
	vprintf, 
	(
	param0, 
	param1
	);
	ld.param.b32 	%r185, [retval0];
	} // callseq 39
$L__BB0_32:
	ld.param.u32 	%r299, [_Z18gemm_tiled_2_vecIOILi8ELi8ELi128ELi128ELi8ELi4EEvPfS0_S0_iiibbb_param_4];
	shl.b32 	%r187, %r306, 4;
	add.s32 	%r188, %r187, %r12;
	mul.lo.s32 	%r189, %r188, %r299;
	cvt.u32.u64 	%r190, %rd2;
	setp.ne.s32 	%p19, %r13, 0;
	bar.sync 	0;
	cvt.s64.s32 	%rd128, %r189;
	add.s64 	%rd129, %rd3, %rd128;
	add.s64 	%rd130, %rd129, %rd2;
	shl.b64 	%rd131, %rd130, 2;
	add.s64 	%rd7, %rd4, %rd131;
	ld.shared.v4.f32 	{%f385, %f386, %f387, %f388}, [%r14];
	st.global.v4.f32 	[%rd7], {%f385, %f386, %f387, %f388};
	add.s32 	%r191, %r190, %r189;
	setp.ne.s32 	%p20, %r191, 64;
	or.pred  	%p21, %p19, %p20;
	@%p21 bra 	$L__BB0_34;
	ld.shared.f32 	%f389, [%r15+192];
	cvt.f64.f32 	%fd17, %f389;
	st.local.f64 	[%rd5], %fd17;
	mov.u64 	%rd132, $str$6;
	cvta.global.u64 	%rd133, %rd132;
	{ // callseq 40, 0
	.param .b64 param0;
	st.param.b64 	[param0], %rd133;
	.param .b64 param1;
	st.param.b64 	[param1], %rd30;
	.param .b32 retval0;
	call.uni (retval0), 
	vprintf, 
	(
	param0, 
	param1
	);
	ld.param.b32 	%r192, [retval0];
	} // callseq 40
	st.local.v2.u32 	[%rd5], {%r12, %r11};
	mov.u64 	%rd135, $str$7;
	cvta.global.u64 	%rd136, %rd135;
	{ // callseq 41, 0
	.param .b64 param0;
	st.param.b64 	[param0], %rd136;
	.param .b64 param1;
	st.param.b64 	[param1], %rd30;
	.param .b32 retval0;
	call.uni (retval0), 
	vprintf, 
	(
	param0, 
	param1
	);
	ld.param.b32 	%r194, [retval0];
	} // callseq 41
$L__BB0_34:
	setp.ne.s32 	%p22, %r13, 0;
	bar.sync 	0;
	ld.local.f32 	%f269, [%rd6+16];
	st.shared.f32 	[%r15], %f269;
	@%p22 bra 	$L__BB0_39;
	add.f32 	%f270, %f269, 0fCE28CBC0;
	setp.neu.f32 	%p23, %f270, 0f00000000;
	@%p23 bra 	$L__BB0_37;
	mov.b64 	%rd137, 4739222186064084992;
	st.local.u64 	[%rd5], %rd137;
	cvta.global.u64 	%rd139, %rd33;
	{ // callseq 42, 0
	.param .b64 param0;
	st.param.b64 	[param0], %rd139;
	.param .b64 param1;
	st.param.b64 	[param1], %rd30;
	.param .b32 retval0;
	call.uni (retval0), 
	vprintf, 
	(
	param0, 
	param1
	);
	ld.param.b32 	%r197, [retval0];
	} // callseq 42
	cvt.f64.f32 	%fd18, %f270;
	st.local.f64 	[%rd5], %fd18;
	mov.u64 	%rd141, $str$1;
	cvta.global.u64 	%rd142, %rd141;
	{ // callseq 43, 0
	.param .b64 param0;
	st.param.b64 	[param0], %rd142;
	.param .b64 param1;
	st.param.b64 	[param1], %rd30;
	.param .b32 retval0;
	call.uni (retval0), 
	vprintf, 
	(
	param0, 
	param1
	);
	ld.param.b32 	%r199, [retval0];
	} // callseq 43
	mov.b32 	%r201, 4;
	st.local.v2.u32 	[%rd5], {%r306, %r201};
	mov.u64 	%rd143, $str$2;
	cvta.global.u64 	%rd144, %rd143;
	{ // callseq 44, 0
	.param .b64 param0;
	st.param.b64 	[param0], %rd144;
	.param .b64 param1;
	st.param.b64 	[param1], %rd30;
	.param .b32 retval0;
	call.uni (retval0), 
	vprintf, 
	(
	param0, 
	param1
	);
	ld.param.b32 	%r202, [retval0];
	} // callseq 44
	st.local.v2.u32 	[%rd5], {%r12, %r190};
	mov.u64 	%rd145, $str$3;
	cvta.global.u64 	%rd146, %rd145;
	{ // callseq 45, 0
	.param .b64 param0;
	st.param.b64 	[param0], %rd146;
	.param .b64 param1;
	st.param.b64 	[param1], %rd30;
	.param .b32 retval0;
	call.uni (retval0), 
	vprintf, 
	(
	param0, 
	param1
	);
	ld.param.b32 	%r204, [retval0];
	} // callseq 45
	cvt.f64.f32 	%fd19, %f269;
	st.local.f64 	[%rd5], %fd19;
	mov.u64 	%rd147, $str$4;
	cvta.global.u64 	%rd148, %rd147;
	{ // callseq 46, 0
	.param .b64 param0;
	st.param.b64 	[param0], %rd148;
	.param .b64 param1;
	st.param.b64 	[param1], %rd30;
	.param .b32 retval0;
	call.uni (retval0), 
	vprintf, 
	(
	param0, 
	param1
	);
	ld.param.b32 	%r206, [retval0];
	} // callseq 46
$L__BB0_37:
	add.f32 	%f271, %f269, 0fCE28E394;
	setp.neu.f32 	%p24, %f271, 0f00000000;
	@%p24 bra 	$L__BB0_39;
	mov.b64 	%rd149, 4739225460976648192;
	st.local.u64 	[%rd5], %rd149;
	mov.u64 	%rd150, $str$5;
	cvta.global.u64 	%rd151, %rd150;
	{ // callseq 47, 0
	.param .b64 param0;
	st.param.b64 	[param0], %rd151;
	.param .b64 param1;
	st.param.b64 	[param1], %rd30;
	.param .b32 retval0;
	call.uni (retval0), 
	vprintf, 
	(
	param0, 
	param1
	);
	ld.param.b32 	%r209, [retval0];
	} // callseq 47
	cvt.f64.f32 	%fd20, %f271;
	st.local.f64 	[%rd5], %fd20;
	mov.u64 	%rd153, $str$1;
	cvta.global.u64 	%rd154, %rd153;
	{ // callseq 48, 0
	.param .b64 param0;
	st.param.b64 	[param0], %rd154;
	.param .b64 param1;
	st.param.b64 	[param1], %rd30;
	.param .b32 retval0;
	call.uni (retval0), 
	vprintf, 
	(
	param0, 
	param1
	);
	ld.param.b32 	%r211, [retval0];
	} // callseq 48
	mov.b32 	%r213, 4;
	st.local.v2.u32 	[%rd5], {%r306, %r213};
	mov.u64 	%rd155, $str$2;
	cvta.global.u64 	%rd156, %rd155;
	{ // callseq 49, 0
	.param .b64 param0;
	st.param.b64 	[param0], %rd156;
	.param .b64 param1;
	st.param.b64 	[param1], %rd30;
	.param .b32 retval0;
	call.uni (retval0), 
	vprintf, 
	(
	param0, 
	param1
	);
	ld.param.b32 	%r214, [retval0];
	} // callseq 49
	st.local.v2.u32 	[%rd5], {%r12, %r190};
	mov.u64 	%rd157, $str$3;
	cvta.global.u64 	%rd158, %rd157;
	{ // callseq 50, 0
	.param .b64 param0;
	st.param.b64 	[param0], %rd158;
	.param .b64 param1;
	st.param.b64 	[param1], %rd30;
	.param .b32 retval0;
	call.uni (retval0), 
	vprintf, 
	(
	param0, 
	param1
	);
	ld.param.b32 	%r216, [retval0];
	} // callseq 50
	cvt.f64.f32 	%fd21, %f269;
	st.local.f64 	[%rd5], %fd21;
	mov.u64 	%rd159, $str$4;
	cvta.global.u64 	%rd160, %rd159;
	{ // callseq 51, 0
	.param .b64 param0;
	st.param.b64 	[param0], %rd160;
	.param .b64 param1;
	st.param.b64 	[param1], %rd30;
	.param .b32 retval0;
	call.uni (retval0), 
	vprintf, 
	(
	param0, 
	param1
	);
	ld.param.b32 	%r218, [retval0];
	} // callseq 51
$L__BB0_39:
	setp.ne.s32 	%p25, %r13, 0;
	ld.local.f32 	%f272, [%rd6+20];
	st.shared.f32 	[%r15+64], %f272;
	@%p25 bra 	$L__BB0_44;
	add.f32 	%f273, %f272, 0fCE28CBC0;
	setp.neu.f32 	%p26, %f273, 0f00000000;
	@%p26 bra 	$L__BB0_42;
	mov.b64 	%rd161, 4739222186064084992;
	st.local.u64 	[%rd5], %rd161;
	cvta.global.u64 	%rd163, %rd33;
	{ // callseq 52, 0
	.param .b64 param0;
	st.param.b64 	[param0], %rd163;
	.param .b64 param1;
	st.param.b64 	[param1], %rd30;
	.param .b32 retval0;
	call.uni (retval0), 
	vprintf, 
	(
	param0, 
	param1
	);
	ld.param.b32 	%r221, [retval0];
	} // callseq 52
	cvt.f64.f32 	%fd22, %f273;
	st.local.f64 	[%rd5], %fd22;
	mov.u64 	%rd165, $str$1;
	cvta.global.u64 	%rd166, %rd165;
	{ // callseq 53, 0
	.param .b64 param0;
	st.param.b64 	[param0], %rd166;
	.param .b64 param1;
	st.param.b64 	[param1], %rd30;
	.param .b32 retval0;
	call.uni (retval0), 
	vprintf, 
	(
	param0, 
	param1
	);
	ld.param.b32 	%r223, [retval0];
	} // callseq 53
	mov.b32 	%r225, 5;
	st.local.v2.u32 	[%rd5], {%r306, %r225};
	mov.u64 	%rd167, $str$2;
	cvta.global.u64 	%rd168, %rd167;
	{ // callseq 54, 0
	.param .b64 param0;
	st.param.b64 	[param0], %rd168;
	.param .b64 param1;
	st.param.b64 	[param1], %rd30;
	.param .b32 retval0;
	call.uni (retval0), 
	vprintf, 
	(
	param0, 
	param1
	);
	ld.param.b32 	%r226, [retval0];
	} // callseq 54
	st.local.v2.u32 	[%rd5], {%r12, %r190};
	mov.u64 	%rd169, $str$3;
	cvta.global.u64 	%rd170, %rd169;
	{ // callseq 55, 0
	.param .b64 param0;
	st.param.b64 	[param0], %rd170;
	.param .b64 param1;
	st.param.b64 	[param1], %rd30;
	.param .b32 retval0;
	call.uni (retval0), 
	vprintf, 
	(
	param0, 
	param1
	);
	ld.param.b32 	%r228, [retval0];
	} // callseq 55
	cvt.f64.f32 	%fd23, %f272;
	st.local.f64 	[%rd5], %fd23;
	mov.u64 	%rd171, $str$4;
	cvta.global.u64 	%rd172, %rd171;
	{ // callseq 56, 0
	.param .b64 param0;
	st.param.b64 	[param0], %rd172;
	.param .b64 param1;
	st.param.b64 	[param1], %rd30;
	.param .b32 retval0;
	call.uni (retval0), 
	vprintf, 
	(
	param0, 
	param1
	);
	ld.param.b32 	%r230, [retval0];
	} // callseq 56
$L__BB0_42:
	add.f32 	%f274, %f272, 0fCE28E394;
	setp.neu.f32 	%p27, %f274, 0f00000000;
	@%p27 bra 	$L__BB0_44;
	mov.b64 	%rd173, 4739225460976648192;
	st.local.u64 	[%rd5], %rd173;
	mov.u64 	%rd174, $str$5;
	cvta.global.u64 	%rd175, %rd174;
	{ // callseq 57, 0
	.param .b64 param0;
	st.param.b64 	[param0], %rd175;
	.param .b64 param1;
	st.param.b64 	[param1], %rd30;
	.param .b32 retval0;
	call.uni (retval0), 
	vprintf, 
	(
	param0, 
	param1
	);
	ld.param.b32 	%r233, [retval0];
	} // callseq 57
	cvt.f64.f32 	%fd24, %f274;
	st.local.f64 	[%rd5], %fd24;
	mov.u64 	%rd177, $str$1;
	cvta.global.u64 	%rd178, %rd177;
	{ // callseq 58, 0
	.param .b64 param0;
	st.param.b64 	[param0], %rd178;
	.param .b64 param1;
	st.param.b64 	[param1], %rd30;
	.param .b32 retval0;
	call.uni (retval0), 
	vprintf, 
	(
	param0, 
	param1
	);
	ld.param.b32 	%r235, [retval0];
	} // callseq 58
	mov.b32 	%r237, 5;
	st.local.v2.u32 	[%rd5], {%r306, %r237};
	mov.u64 	%rd179, $str$2;
	cvta.global.u64 	%rd180, %rd179;
	{ // callseq 59, 0
	.param .b64 param0;
	st.param.b64 	[param0], %rd180;
	.param .b64 param1;
	st.param.b64 	[param1], %rd30;
	.param .b32 retval0;
	call.uni (retval0), 
	vprintf, 
	(
	param0, 
	param1
	);
	ld.param.b32 	%r238, [retval0];
	} // callseq 59
	st.local.v2.u32 	[%rd5], {%r12, %r190};
	mov.u64 	%rd181, $str$3;
	cvta.global.u64 	%rd182, %rd181;
	{ // callseq 60, 0
	.param .b64 param0;
	st.param.b64 	[param0], %rd182;
	.param .b64 param1;
	st.param.b64 	[param1], %rd30;
	.param .b32 retval0;
	call.uni (retval0), 
	vprintf, 
	(
	param0, 
	param1
	);
	ld.param.b32 	%r240, [retval0];
	} // callseq 60
	cvt.f64.f32 	%fd25, %f272;
	st.local.f64 	[%rd5], %fd25;
	mov.u64 	%rd183, $str$4;
	cvta.global.u64 	%rd184, %rd183;
	{ // callseq 61, 0
	.param .b64 param0;
	st.param.b64 	[param0], %rd184;
	.param .b64 param1;
	st.param.b64 	[param1], %rd30;
	.param .b32 retval0;
	call.uni (retval0), 
	vprintf, 
	(
	param0, 
	param1
	);
	ld.param.b32 	%r242, [retval0];
	} // callseq 61
$L__BB0_44:
	setp.ne.s32 	%p28, %r13, 0;
	ld.local.f32 	%f275, [%rd6+24];
	st.shared.f32 	[%r15+128], %f275;
	@%p28 bra 	$L__BB0_49;
	add.f32 	%f276, %f275, 0fCE28CBC0;
	setp.neu.f32 	%p29, %f276, 0f00000000;
	@%p29 bra 	$L__BB0_47;
	mov.b64 	%rd185, 4739222186064084992;
	st.local.u64 	[%rd5], %rd185;
	cvta.global.u64 	%rd187, %rd33;
	{ // callseq 62, 0
	.param .b64 param0;
	st.param.b64 	[param0], %rd187;
	.param .b64 param1;
	st.param.b64 	[param1], %rd30;
	.param .b32 retval0;
	call.uni (retval0), 
	vprintf, 
	(
	param0, 
	param1
	);
	ld.param.b32 	%r245, [retval0];
	} // callseq 62
	cvt.f64.f32 	%fd26, %f276;
	st.local.f64 	[%rd5], %fd26;
	mov.u64 	%rd189, $str$1;
	cvta.global.u64 	%rd190, %rd189;
	{ // callseq 63, 0
	.param .b64 param0;
	st.param.b64 	[param0], %rd190;
	.param .b64 param1;
	st.param.b64 	[param1], %rd30;
	.param .b32 retval0;
	call.uni (retval0), 
	vprintf, 
	(
	param0, 
	param1
	);
	ld.param.b32 	%r247, [retval0];
	} // callseq 63
	mov.b32 	%r249, 6;
	st.local.v2.u32 	[%rd5], {%r306, %r249};
	mov.u64 	%rd191, $str$2;
	cvta.global.u64 	%rd192, %rd191;
	{ // callseq 64, 0
	.param .b64 param0;
	st.param.b64 	[param0], %rd192;
	.param .b64 param1;
	st.param.b64 	[param1], %rd30;
	.param .b32 retval0;
	call.uni (retval0), 
	vprintf, 
	(
	param0, 
	param1
	);
	ld.param.b32 	%r250, [retval0];
	} // callseq 64
	st.local.v2.u32 	[%rd5], {%r12, %r190};
	mov.u64 	%rd193, $str$3;
	cvta.global.u64 	%rd194, %rd193;
	{ // callseq 65, 0
	.param .b64 param0;
	st.param.b64 	[param0], %rd194;
	.param .b64 param1;
	st.param.b64 	[param1], %rd30;
	.param .b32 retval0;
	call.uni (retval0), 
	vprintf, 
	(
	param0, 
	param1
	);
	ld.param.b32 	%r252, [retval0];
	} // callseq 65
	cvt.f64.f32 	%fd27, %f275;
	st.local.f64 	[%rd5], %fd27;
	mov.u64 	%rd195, $str$4;
	cvta.global.u64 	%rd196, %rd195;
	{ // callseq 66, 0
	.param .b64 param0;
	st.param.b64 	[param0], %rd196;
	.param .b64 param1;
	st.param.b64 	[param1], %rd30;
	.param .b32 retval0;
	call.uni (retval0), 
	vprintf, 
	(
	param0, 
	param1
	);
	ld.param.b32 	%r254, [retval0];
	} // callseq 66
$L__BB0_47:
	add.f32 	%f277, %f275, 0fCE28E394;
	setp.neu.f32 	%p30, %f277, 0f00000000;
	@%p30 bra 	$L__BB0_49;
	mov.b64 	%rd197, 4739225460976648192;
	st.local.u64 	[%rd5], %rd197;
	mov.u64 	%rd198, $str$5;
	cvta.global.u64 	%rd199, %rd198;
	{ // callseq 67, 0
	.param .b64 param0;
	st.param.b64 	[param0], %rd199;
	.param .b64 param1;
	st.param.b64 	[param1], %rd30;
	.param .b32 retval0;
	call.uni (retval0), 
	vprintf, 
	(
	param0, 
	param1
	);
	ld.param.b32 	%r257, [retval0];
	} // callseq 67
	cvt.f64.f32 	%fd28, %f277;
	st.local.f64 	[%rd5], %fd28;
	mov.u64 	%rd201, $str$1;
	cvta.global.u64 	%rd202, %rd201;
	{ // callseq 68, 0
	.param .b64 param0;
	st.param.b64 	[param0], %rd202;
	.param .b64 param1;
	st.param.b64 	[param1], %rd30;
	.param .b32 retval0;
	call.uni (retval0), 
	vprintf, 
	(
	param0, 
	param1
	);
	ld.param.b32 	%r259, [retval0];
	} // callseq 68
	mov.b32 	%r261, 6;
	st.local.v2.u32 	[%rd5], {%r306, %r261};
	mov.u64 	%rd203, $str$2;
	cvta.global.u64 	%rd204, %rd203;
	{ // callseq 69, 0
	.param .b64 param0;
	st.param.b64 	[param0], %rd204;
	.param .b64 param1;
	st.param.b64 	[param1], %rd30;
	.param .b32 retval0;
	call.uni (retval0), 
	vprintf, 
	(
	param0, 
	param1
	);
	ld.param.b32 	%r262, [retval0];
	} // callseq 69
	st.local.v2.u32 	[%rd5], {%r12, %r190};
	mov.u64 	%rd205, $str$3;
	cvta.global.u64 	%rd206, %rd205;
	{ // callseq 70, 0
	.param .b64 param0;
	st.param.b64 	[param0], %rd206;
	.param .b64 param1;
	st.param.b64 	[param1], %rd30;
	.param .b32 retval0;
	call.uni (retval0), 
	vprintf, 
	(
	param0, 
	param1
	);
	ld.param.b32 	%r264, [retval0];
	} // callseq 70
	cvt.f64.f32 	%fd29, %f275;
	st.local.f64 	[%rd5], %fd29;
	mov.u64 	%rd207, $str$4;
	cvta.global.u64 	%rd208, %rd207;
	{ // callseq 71, 0
	.param .b64 param0;
	st.param.b64 	[param0], %rd208;
	.param .b64 param1;
	st.param.b64 	[param1], %rd30;
	.param .b32 retval0;
	call.uni (retval0), 
	vprintf, 
	(
	param0, 
	param1
	);
	ld.param.b32 	%r266, [retval0];
	} // callseq 71
$L__BB0_49:
	setp.ne.s32 	%p31, %r13, 0;
	ld.local.f32 	%f278, [%rd6+28];
	st.shared.f32 	[%r15+192], %f278;
	@%p31 bra 	$L__BB0_54;
	add.f32 	%f279, %f278, 0fCE28CBC0;
	setp.neu.f32 	%p32, %f279, 0f00000000;
	@%p32 bra 	$L__BB0_52;
	mov.b64 	%rd209, 4739222186064084992;
	st.local.u64 	[%rd5], %rd209;
	cvta.global.u64 	%rd211, %rd33;
	{ // callseq 72, 0
	.param .b64 param0;
	st.param.b64 	[param0], %rd211;
	.param .b64 param1;
	st.param.b64 	[param1], %rd30;
	.param .b32 retval0;
	call.uni (retval0), 
	vprintf, 
	(
	param0, 
	param1
	);
	ld.param.b32 	%r269, [retval0];
	} // callseq 72
	cvt.f64.f32 	%fd30, %f279;
	st.local.f64 	[%rd5], %fd30;
	mov.u64 	%rd213, $str$1;
	cvta.global.u64 	%rd214, %rd213;
	{ // callseq 73, 0
	.param .b64 param0;
	st.param.b64 	[param0], %rd214;
	.param .b64 param1;
	st.param.b64 	[param1], %rd30;
	.param .b32 retval0;
	call.uni (retval0), 
	vprintf, 
	(
	param0, 
	param1
	);
	ld.param.b32 	%r271, [retval0];
	} // callseq 73
	mov.b32 	%r273, 7;
	st.local.v2.u32 	[%rd5], {%r306, %r273};
	mov.u64 	%rd215, $str$2;
	cvta.global.u64 	%rd216, %rd215;
	{ // callseq 74, 0
	.param .b64 param0;
	st.param.b64 	[param0], %rd216;
	.param .b64 param1;
	st.param.b64 	[param1], %rd30;
	.param .b32 retval0;
	call.uni (retval0), 
	vprintf, 
	(
	param0, 
	param1
	);
	ld.param.b32 	%r274, [retval0];
	} // callseq 74
	st.local.v2.u32 	[%rd5], {%r12, %r190};
	mov.u64 	%rd217, $str$3;
	cvta.global.u64 	%rd218, %rd217;
	{ // callseq 75, 0
	.param .b64 param0;
	st.param.b64 	[param0], %rd218;
	.param .b64 param1;
	st.param.b64 	[param1], %rd30;
	.param .b32 retval0;
	call.uni (retval0), 
	vprintf, 
	(
	param0, 
	param1
	);
	ld.param.b32 	%r276, [retval0];
	} // callseq 75
	cvt.f64.f32 	%fd31, %f278;
	st.local.f64 	[%rd5], %fd31;
	mov.u64 	%rd219, $str$4;
	cvta.global.u64 	%rd220, %rd219;
	{ // callseq 76, 0
	.param .b64 param0;
	st.param.b64 	[param0], %rd220;
	.param .b64 param1;
	st.param.b64 	[param1], %rd30;
	.param .b32 retval0;
	call.uni (retval0), 
	vprintf, 
	(
	param0, 
	param1
	);
	ld.param.b32 	%r278, [retval0];
	} // callseq 76
$L__BB0_52:
	add.f32 	%f280, %f278, 0fCE28E394;
	setp.neu.f32 	%p33, %f280, 0f00000000;
	@%p33 bra 	$L__BB0_54;
	mov.b64 	%rd221, 4739225460976648192;
	st.local.u64 	[%rd5], %rd221;
	mov.u64 	%rd222, $str$5;
	cvta.global.u64 	%rd223, %rd222;
	{ // callseq 77, 0
	.param .b64 param0;
	st.param.b64 	[param0], %rd223;
	.param .b64 param1;
	st.param.b64 	[param1], %rd30;
	.param .b32 retval0;
	call.uni (retval0), 
	vprintf, 
	(
	param0, 
	param1
	);
	ld.param.b32 	%r281, [retval0];
	} // callseq 77
	cvt.f64.f32 	%fd32, %f280;
	st.local.f64 	[%rd5], %fd32;
	mov.u64 	%rd225, $str$1;
	cvta.global.u64 	%rd226, %rd225;
	{ // callseq 78, 0
	.param .b64 param0;
	st.param.b64 	[param0], %rd226;
	.param .b64 param1;
	st.param.b64 	[param1], %rd30;
	.param .b32 retval0;
	call.uni (retval0), 
	vprintf, 
	(
	param0, 
	param1
	);
	ld.param.b32 	%r283, [retval0];
	} // callseq 78
	mov.b32 	%r285, 7;
	st.local.v2.u32 	[%rd5], {%r306, %r285};
	mov.u64 	%rd227, $str$2;
	cvta.global.u64 	%rd228, %rd227;
	{ // callseq 79, 0
	.param .b64 param0;
	st.param.b64 	[param0], %rd228;
	.param .b64 param1;
	st.param.b64 	[param1], %rd30;
	.param .b32 retval0;
	call.uni (retval0), 
	vprintf, 
	(
	param0, 
	param1
	);
	ld.param.b32 	%r286, [retval0];
	} // callseq 79
	st.local.v2.u32 	[%rd5], {%r12, %r190};
	mov.u64 	%rd229, $str$3;
	cvta.global.u64 	%rd230, %rd229;
	{ // callseq 80, 0
	.param .b64 param0;
	st.param.b64 	[param0], %rd230;
	.param .b64 param1;
	st.param.b64 	[param1], %rd30;
	.param .b32 retval0;
	call.uni (retval0), 
	vprintf, 
	(
	param0, 
	param1
	);
	ld.param.b32 	%r288, [retval0];
	} // callseq 80
	cvt.f64.f32 	%fd33, %f278;
	st.local.f64 	[%rd5], %fd33;
	mov.u64 	%rd231, $str$4;
	cvta.global.u64 	%rd232, %rd231;
	{ // callseq 81, 0
	.param .b64 param0;
	st.param.b64 	[param0], %rd232;
	.param .b64 param1;
	st.param.b64 	[param1], %rd30;
	.param .b32 retval0;
	call.uni (retval0), 
	vprintf, 
	(
	param0, 
	param1
	);
	ld.param.b32 	%r290, [retval0];
	} // callseq 81
$L__BB0_54:
	or.b32  	%r292, %r13, %r191;
	bar.sync 	0;
	ld.shared.v4.f32 	{%f390, %f391, %f392, %f393}, [%r14];
	st.global.v4.f32 	[%rd7+256], {%f390, %f391, %f392, %f393};
	setp.ne.s32 	%p34, %r292, 0;
	@%p34 bra 	$L__BB0_56;
	ld.shared.f32 	%f394, [%r15+448];
	cvt.f64.f32 	%fd34, %f394;
	st.local.f64 	[%rd5], %fd34;
	mov.u64 	%rd233, $str$6;
	cvta.global.u64 	%rd234, %rd233;
	{ // callseq 82, 0
	.param .b64 param0;
	st.param.b64 	[param0], %rd234;
	.param .b64 param1;
	st.param.b64 	[param1], %rd30;
	.param .b32 retval0;
	call.uni (retval0), 
	vprintf, 
	(
	param0, 
	param1
	);
	ld.param.b32 	%r293, [retval0];
	} // callseq 82
	st.local.v2.u32 	[%rd5], {%r12, %r11};
	mov.u64 	%rd236, $str$7;
	cvta.global.u64 	%rd237, %rd236;
	{ // callseq 83, 0
	.param .b64 param0;
	st.param.b64 	[param0], %rd237;
	.param .b64 param1;
	st.param.b64 	[param1], %rd30;
	.param .b32 retval0;
	call.uni (retval0), 
	vprintf, 
	(
	param0, 
	param1
	);
	ld.param.b32 	%r295, [retval0];
	} // callseq 83
$L__BB0_56:
	bar.sync 	0;
	add.s32 	%r306, %r306, 1;
	setp.ne.s32 	%p35, %r306, 8;
	@%p35 bra 	$L__BB0_12;
	ret;

}


// ===== COMPILED SASS (sm_100) =====

	.target	sm_100

	.elftype	@"ET_EXEC"


//--------------------- .note.nv.tkinfo           --------------------------
	.section	.note.nv.tkinfo,"",@"SHT_NOTE"
	.sectionflags	@"SHF_NOTE_NV_TKINFO"
	.tkinfo
        /*0018*/ 	.word	0x00000002
        /*0030*/ 	.string	""
        /*0030*/ 	.string	"ptxas"
        /*0030*/ 	.string	"Cuda compilation tools, release 13.0, V13.0.88"
        /*0030*/ 	.string	"Build cuda_13.0.r13.0/compiler.36424714_0"
        /*0030*/ 	.string	"-arch sm_100 -m 64 "



//--------------------- .note.nv.cuinfo           --------------------------
	.section	.note.nv.cuinfo,"",@"SHT_NOTE"
	.sectionflags	@"SHF_NOTE_NV_CUINFO"
        /*0018*/ 	.short	0x0002
        /*001a*/ 	.short	0x0064
        /*001c*/ 	.short	0x0082
	.zero		2


//--------------------- .nv.info                  --------------------------
	.section	.nv.info,"",@"SHT_CUDA_INFO"
	.align	4


	//----- nvinfo : EIATTR_REGCOUNT
	.align		4
        /*0000*/ 	.byte	0x04, 0x2f
        /*0002*/ 	.short	(.L_9 - .L_8)
	.align		4
.L_8:
        /*0004*/ 	.word	index@(_Z18gemm_tiled_2_vecIOILi8ELi8ELi128ELi128ELi8ELi4EEvPfS0_S0_iiibbb)
        /*0008*/ 	.word	0x0000005f


	//----- nvinfo : EIATTR_FRAME_SIZE
	.align		4
.L_9:
        /*000c*/ 	.byte	0x04, 0x11
        /*000e*/ 	.short	(.L_11 - .L_10)
	.align		4
.L_10:
        /*0010*/ 	.word	index@(_Z18gemm_tiled_2_vecIOILi8ELi8ELi128ELi128ELi8ELi4EEvPfS0_S0_iiibbb)
        /*0014*/ 	.word	0x00000110


	//----- nvinfo : EIATTR_MIN_STACK_SIZE
	.align		4
.L_11:
        /*0018*/ 	.byte	0x04, 0x12
        /*001a*/ 	.short	(.L_13 - .L_12)
	.align		4
.L_12:
        /*001c*/ 	.word	index@(_Z18gemm_tiled_2_vecIOILi8ELi8ELi128ELi128ELi8ELi4EEvPfS0_S0_iiibbb)
        /*0020*/ 	.word	0x00000110
.L_13:


//--------------------- .nv.compat                --------------------------
	.section	.nv.compat,"",@"SHT_CUDA_COMPAT_INFO"
	.align	4
        /*0000*/ 	.byte	0x02, 0x09, 0x00, 0x00, 0x02, 0x02, 0x01, 0x00, 0x02, 0x05, 0x05, 0x00, 0x03, 0x07, 0x01, 0x01
        /*0010*/ 	.byte	0x02, 0x03, 0x00, 0x00, 0x02, 0x06, 0x01, 0x00, 0x04, 0x0b, 0x08, 0x00, 0x09, 0x00, 0x00, 0x00
        /*0020*/ 	.byte	0x00, 0x00, 0x00, 0x00


//--------------------- .nv.info._Z18gemm_tiled_2_vecIOILi8ELi8ELi128ELi128ELi8ELi4EEvPfS0_S0_iiibbb --------------------------
	.section	.nv.info._Z18gemm_tiled_2_vecIOILi8ELi8ELi128ELi128ELi8ELi4EEvPfS0_S0_iiibbb,"",@"SHT_CUDA_INFO"
	.sectionflags	@""
	.align	4


	//----- nvinfo : EIATTR_CUDA_API_VERSION
	.align		4
        /*0000*/ 	.byte	0x04, 0x37
        /*0002*/ 	.short	(.L_15 - .L_14)
.L_14:
        /*0004*/ 	.word	0x00000082


	//----- nvinfo : EIATTR_KPARAM_INFO
	.align		4
.L_15:
        /*0008*/ 	.byte	0x04, 0x17
        /*000a*/ 	.short	(.L_17 - .L_16)
.L_16:
        /*000c*/ 	.word	0x00000000
        /*0010*/ 	.short	0x0008
        /*0012*/ 	.short	0x0026
        /*0014*/ 	.byte	0x00, 0xf0, 0x05, 0x00


	//----- nvinfo : EIATTR_KPARAM_INFO
	.align		4
.L_17:
        /*0018*/ 	.byte	0x04, 0x17
        /*001a*/ 	.short	(.L_19 - .L_18)
.L_18:
        /*001c*/ 	.word	0x00000000
        /*0020*/ 	.short	0x0007
        /*0022*/ 	.short	0x0025
        /*0024*/ 	.byte	0x00, 0xf0, 0x05, 0x00


	//----- nvinfo : EIATTR_KPARAM_INFO
	.align		4
.L_19:
        /*0028*/ 	.byte	0x04, 0x17
        /*002a*/ 	.short	(.L_21 - .L_20)
.L_20:
        /*002c*/ 	.word	0x00000000
        /*0030*/ 	.short	0x0006
        /*0032*/ 	.short	0x0024
        /*0034*/ 	.byte	0x00, 0xf0, 0x05, 0x00


	//----- nvinfo : EIATTR_KPARAM_INFO
	.align		4
.L_21:
        /*0038*/ 	.byte	0x04, 0x17
        /*003a*/ 	.short	(.L_23 - .L_22)
.L_22:
        /*003c*/ 	.word	0x00000000
        /*0040*/ 	.short	0x0005
        /*0042*/ 	.short	0x0020
        /*0044*/ 	.byte	0x00, 0xf0, 0x11, 0x00


	//----- nvinfo : EIATTR_KPARAM_INFO
	.align		4
.L_23:
        /*0048*/ 	.byte	0x04, 0x17
        /*004a*/ 	.short	(.L_25 - .L_24)
.L_24:
        /*004c*/ 	.word	0x00000000
        /*0050*/ 	.short	0x0004
        /*0052*/ 	.short	0x001c
        /*0054*/ 	.byte	0x00, 0xf0, 0x11, 0x00


	//----- nvinfo : EIATTR_KPARAM_INFO
	.align		4
.L_25:
        /*0058*/ 	.byte	0x04, 0x17
        /*005a*/ 	.short	(.L_27 - .L_26)
.L_26:
        /*005c*/ 	.word	0x00000000
        /*0060*/ 	.short	0x0003
        /*0062*/ 	.short	0x0018
        /*0064*/ 	.byte	0x00, 0xf0, 0x11, 0x00


	//----- nvinfo : EIATTR_KPARAM_INFO
	.align		4
.L_27:
        /*0068*/ 	.byte	0x04, 0x17
        /*006a*/ 	.short	(.L_29 - .L_28)
.L_28:
        /*006c*/ 	.word	0x00000000
        /*0070*/ 	.short	0x0002
        /*0072*/ 	.short	0x0010
        /*0074*/ 	.byte	0x00, 0xf5, 0x21, 0x00


	//----- nvinfo : EIATTR_KPARAM_INFO
	.align		4
.L_29:
        /*0078*/ 	.byte	0x04, 0x17
        /*007a*/ 	.short	(.L_31 - .L_30)
.L_30:
        /*007c*/ 	.word	0x00000000
        /*0080*/ 	.short	0x0001
        /*0082*/ 	.short	0x0008
        /*0084*/ 	.byte	0x00, 0xf5, 0x21, 0x00


	//----- nvinfo : EIATTR_KPARAM_INFO
	.align		4
.L_31:
        /*0088*/ 	.byte	0x04, 0x17
        /*008a*/ 	.short	(.L_33 - .L_32)
.L_32:
        /*008c*/ 	.word	0x00000000
        /*0090*/ 	.short	0x0000
        /*0092*/ 	.short	0x0000
        /*0094*/ 	.byte	0x00, 0xf5, 0x21, 0x00


	//----- nvinfo : EIATTR_SPARSE_MMA_MASK
	.align		4
.L_33:
        /*0098*/ 	.byte	0x03, 0x50
        /*009a*/ 	.short	0x0000


	//----- nvinfo : EIATTR_MAXREG_COUNT
	.align		4
        /*009c*/ 	.byte	0x03, 0x1b
        /*009e*/ 	.short	0x00ff


	//----- nvinfo : EIATTR_NUM_BARRIERS
	.align		4
        /*00a0*/ 	.byte	0x02, 0x4c
        /*00a2*/ 	.byte	0x01
	.zero		1


	//----- nvinfo : EIATTR_EXTERNS
	.align		4
        /*00a4*/ 	.byte	0x04, 0x0f
        /*00a6*/ 	.short	(.L_35 - .L_34)


	//   ....[0]....
	.align		4
.L_34:
        /*00a8*/ 	.word	index@(vprintf)


	//----- nvinfo : EIATTR_MERCURY_ISA_VERSION
	.align		4
.L_35:
        /*00ac*/ 	.byte	0x03, 0x5f
        /*00ae*/ 	.short	0x0101


	//----- nvinfo : EIATTR_VRC_CTA_INIT_COUNT
	.align		4
        /*00b0*/ 	.byte	0x02, 0x4a
	.zero		1
	.zero		1


	//----- nvinfo : EIATTR_SYSCALL_OFFSETS
	.align		4
        /*00b4*/ 	.byte	0x04, 0x46
        /*00b6*/ 	.short	(.L_37 - .L_36)


	//   ....[0]....
.L_36:
        /*00b8*/ 	.word	0x00001d20


	//   ....[1]....
        /*00bc*/ 	.word	0x00001dc0


	//   ....[2]....
        /*00c0*/ 	.word	0x00001e60


	//   ....[3]....
        /*00c4*/ 	.word	0x00001ef0


	//   ....[4]....
        /*00c8*/ 	.word	0x00001f90


	//   ....[5]....
        /*00cc*/ 	.word	0x000020a0


	//   ....[6]....
        /*00d0*/ 	.word	0x00002140


	//   ....[7]....
        /*00d4*/ 	.word	0x000021e0


	//   ....[8]....
        /*00d8*/ 	.word	0x00002270


	//   ....[9]....
        /*00dc*/ 	.word	0x00002310


	//   ....[10]....
        /*00e0*/ 	.word	0x00002460


	//   ....[11]....
        /*00e4*/ 	.word	0x00002500


	//   ....[12]....
        /*00e8*/ 	.word	0x000025a0


	//   ....[13]....
        /*00ec*/ 	.word	0x00002630


	//   ....[14]....
        /*00f0*/ 	.word	0x000026d0


	//   ....[15]....
        /*00f4*/ 	.word	0x000027e0


	//   ....[16]....
        /*00f8*/ 	.word	0x00002880


	//   ....[17]....
        /*00fc*/ 	.word	0x00002920


	//   ....[18]....
        /*0100*/ 	.word	0x000029b0


	//   ....[19]....
        /*0104*/ 	.word	0x00002a50


	//   ....[20]....
        /*0108*/ 	.word	0x00002ba0


	//   ....[21]....
        /*010c*/ 	.word	0x00002c40


	//   ....[22]....
        /*0110*/ 	.word	0x00002ce0


	//   ....[23]....
        /*0114*/ 	.word	0x00002d70


	//   ....[24]....
        /*0118*/ 	.word	0x00002e10


	//   ....[25]....
        /*011c*/ 	.word	0x00002f20


	//   ....[26]....
        /*0120*/ 	.word	0x00002fc0


	//   ....[27]....
        /*0124*/ 	.word	0x00003060


	//   ....[28]....
        /*0128*/ 	.word	0x000030f0


	//   ....[29]....
        /*012c*/ 	.word	0x00003190


	//   ....[30]....
        /*0130*/ 	.word	0x000032e0


	//   ....[31]....
        /*0134*/ 	.word	0x00003380


	//   ....[32]....
        /*0138*/ 	.word	0x00003420


	//   ....[33]....
        /*013c*/ 	.word	0x000034b0


	//   ....[34]....
        /*0140*/ 	.word	0x00003550


	//   ....[35]....
        /*0144*/ 	.word	0x00003650


	//   ....[36]....
        /*0148*/ 	.word	0x000036f0


	//   ....[37]....
        /*014c*/ 	.word	0x00003790


	//   ....[38]....
        /*0150*/ 	.word	0x00003820


	//   ....[39]....
        /*0154*/ 	.word	0x000038c0


	//   ....[40]....
        /*0158*/ 	.word	0x00003a80


	//   ....[41]....
        /*015c*/ 	.word	0x00003b20


	//   ....[42]....
        /*0160*/ 	.word	0x00003c90


	//   ....[43]....
        /*0164*/ 	.word	0x00003d30


	//   ....[44]....
        /*0168*/ 	.word	0x00003dd0


	//   ....[45]....
        /*016c*/ 	.word	0x00003e60


	//   ....[46]....
        /*0170*/ 	.word	0x00003f00


	//   ....[47]....
        /*0174*/ 	.word	0x00004010


	//   ....[48]....
        /*0178*/ 	.word	0x000040b0


	//   ....[49]....
        /*017c*/ 	.word	0x00004150


	//   ....[50]....
        /*0180*/ 	.word	0x000041e0


	//   ....[51]....
        /*0184*/ 	.word	0x00004280


	//   ....[52]....
        /*0188*/ 	.word	0x000043d0


	//   ....[53]....
        /*018c*/ 	.word	0x00004470


	//   ....[54]....
        /*0190*/ 	.word	0x00004510


	//   ....[55]....
        /*0194*/ 	.word	0x000045a0


	//   ....[56]....
        /*0198*/ 	.word	0x00004640


	//   ....[57]....
        /*019c*/ 	.word	0x00004750


	//   ....[58]....
        /*01a0*/ 	.word	0x000047f0


	//   ....[59]....
        /*01a4*/ 	.word	0x00004890


	//   ....[60]....
        /*01a8*/ 	.word	0x00004920


	//   ....[61]....
        /*01ac*/ 	.word	0x000049c0


	//   ....[62]....
        /*01b0*/ 	.word	0x00004b10


	//   ....[63]....
        /*01b4*/ 	.word	0x00004bb0


	//   ....[64]....
        /*01b8*/ 	.word	0x00004c50


	//   ....[65]....
        /*01bc*/ 	.word	0x00004ce0


	//   ....[66]....
        /*01c0*/ 	.word	0x00004d80


	//   ....[67]....
        /*01c4*/ 	.word	0x00004e90


	//   ....[68]....
        /*01c8*/ 	.word	0x00004f30


	//   ....[69]....
        /*01cc*/ 	.word	0x00004fd0


	//   ....[70]....
        /*01d0*/ 	.word	0x00005060


	//   ....[71]....
        /*01d4*/ 	.word	0x00005100


	//   ....[72]....
        /*01d8*/ 	.word	0x00005250


	//   ....[73]....
        /*01dc*/ 	.word	0x000052f0


	//   ....[74]....
        /*01e0*/ 	.word	0x00005390


	//   ....[75]....
        /*01e4*/ 	.word	0x00005420


	//   ....[76]....
        /*01e8*/ 	.word	0x000054c0


	//   ....[77]....
        /*01ec*/ 	.word	0x000055c0


	//   ....[78]....
        /*01f0*/ 	.word	0x00005660


	//   ....[79]....
        /*01f4*/ 	.word	0x00005700


	//   ....[80]....
        /*01f8*/ 	.word	0x00005790


	//   ....[81]....
        /*01fc*/ 	.word	0x00005830


	//   ....[82]....
        /*0200*/ 	.word	0x00005950


	//   ....[83]....
        /*0204*/ 	.word	0x00005a00


	//----- nvinfo : EIATTR_EXIT_INSTR_OFFSETS
	.align		4
.L_37:
        /*0208*/ 	.byte	0x04, 0x1c
        /*020a*/ 	.short	(.L_39 - .L_38)


	//   ....[0]....
.L_38:
        /*020c*/ 	.word	0x00005a60


	//----- nvinfo : EIATTR_CRS_STACK_SIZE
	.align		4
.L_39:
        /*0210*/ 	.byte	0x04, 0x1e
        /*0212*/ 	.short	(.L_41 - .L_40)
.L_40:
        /*0214*/ 	.word	0x00000000


	//----- nvinfo : EIATTR_CBANK_PARAM_SIZE
	.align		4
.L_41:
        /*0218*/ 	.byte	0x03, 0x19
        /*021a*/ 	.short	0x0027


	//----- nvinfo : EIATTR_PARAM_CBANK
	.align		4
        /*021c*/ 	.byte	0x04, 0x0a
        /*021e*/ 	.short	(.L_43 - .L_42)
	.align		4
.L_42:
        /*0220*/ 	.word	index@(.nv.constant0._Z18gemm_tiled_2_vecIOILi8ELi8ELi128ELi128ELi8ELi4EEvPfS0_S0_iiibbb)
        /*0224*/ 	.short	0x0380
        /*0226*/ 	.short	0x0027


	//----- nvinfo : EIATTR_SW_WAR
	.align		4
.L_43:
        /*0228*/ 	.byte	0x04, 0x36
        /*022a*/ 	.short	(.L_45 - .L_44)
.L_44:
        /*022c*/ 	.word	0x00000008
.L_45:


//--------------------- .nv.callgraph             --------------------------
	.section	.nv.callgraph,"",@"SHT_CUDA_CALLGRAPH"
	.align	4
	.sectionentsize	8
	.align		4
        /*0000*/ 	.word	0x00000000
	.align		4
        /*0004*/ 	.word	0xffffffff
	.align		4
        /*0008*/ 	.word	index@(_Z18gemm_tiled_2_vecIOILi8ELi8ELi128ELi128ELi8ELi4EEvPfS0_S0_iiibbb)
	.align		4
        /*000c*/ 	.word	index@(vprintf)
	.align		4
        /*0010*/ 	.word	0x00000000
	.align		4
        /*0014*/ 	.word	0xfffffffe
	.align		4
        /*0018*/ 	.word	0x00000000
	.align		4
        /*001c*/ 	.word	0xfffffffd
	.align		4
        /*0020*/ 	.word	0x00000000
	.align		4
        /*0024*/ 	.word	0xfffffffc


//--------------------- .nv.constant4             --------------------------
	.section	.nv.constant4,"a",@progbits
	.align	8
	.align		8
.nv.constant4:
        /*0000*/ 	.dword	vprintf
	.align		8
        /*0008*/ 	.dword	$str
	.align		8
        /*0010*/ 	.dword	$str$1
	.align		8
        /*0018*/ 	.dword	$str$2
	.align		8
        /*0020*/ 	.dword	$str$3
	.align		8
        /*0028*/ 	.dword	$str$4
	.align		8
        /*0030*/ 	.dword	$str$5
	.align		8
        /*0038*/ 	.dword	$str$6
	.align		8
        /*0040*/ 	.dword	$str$7


//--------------------- .text._Z18gemm_tiled_2_vecIOILi8ELi8ELi128ELi128ELi8ELi4EEvPfS0_S0_iiibbb --------------------------
	.section	.text._Z18gemm_tiled_2_vecIOILi8ELi8ELi128ELi128ELi8ELi4EEvPfS0_S0_iiibbb,"ax",@progbits
	.align	128
        .global         _Z18gemm_tiled_2_vecIOILi8ELi8ELi128ELi128ELi8ELi4EEvPfS0_S0_iiibbb
        .type           _Z18gemm_tiled_2_vecIOILi8ELi8ELi128ELi128ELi8ELi4EEvPfS0_S0_iiibbb,@function
        .size           _Z18gemm_tiled_2_vecIOILi8ELi8ELi128ELi128ELi8ELi4EEvPfS0_S0_iiibbb,(.L_x_109 - _Z18gemm_tiled_2_vecIOILi8ELi8ELi128ELi128ELi8ELi4EEvPfS0_S0_iiibbb)
        .other          _Z18gemm_tiled_2_vecIOILi8ELi8ELi128ELi128ELi8ELi4EEvPfS0_S0_iiibbb,@"STO_CUDA_ENTRY STV_DEFAULT"
_Z18gemm_tiled_2_vecIOILi8ELi8ELi128ELi128ELi8ELi4EEvPfS0_S0_iiibbb:
.text._Z18gemm_tiled_2_vecIOILi8ELi8ELi128ELi128ELi8ELi4EEvPfS0_S0_iiibbb:
[----:B------:R-:W0:Y:S01]  /*0000*/  LDC R1, c[0x0][0x37c] ;  /* 0x0000df00ff017b82 */ /* 0x000e220000000800 */
[----:B------:R-:W1:Y:S01]  /*0010*/  LDCU UR4, c[0x0][0x3a0] ;  /* 0x00007400ff0477ac */ /* 0x000e620008000800 */
[----:B0-----:R-:W-:Y:S01]  /*0020*/  IADD3 R1, PT, PT, R1, -0x110, RZ ;  /* 0xfffffef001017810 */ /* 0x001fe20007ffe0ff */
[----:B------:R-:W0:Y:S01]  /*0030*/  LDCU.64 UR36, c[0x0][0x358] ;  /* 0x00006b00ff2477ac */ /* 0x000e220008000a00 */
[----:B------:R-:W2:Y:S01]  /*0040*/  LDCU UR7, c[0x0][0x2fc] ;  /* 0x00005f80ff0777ac */ /* 0x000ea20008000800 */
[----:B-1----:R-:W-:-:S09]  /*0050*/  UISETP.GE.AND UP0, UPT, UR4, 0x1, UPT ;  /* 0x000000010400788c */ /* 0x002fd2000bf06270 */
[----:B------:R-:W-:Y:S05]  /*0060*/  BRA.U !UP0, `(.L_x_0) ;  /* 0x0000001908707547 */ /* 0x000fea000b800000 */
[----:B------:R-:W1:Y:S01]  /*0070*/  S2R R3, SR_TID.X ;  /* 0x0000000000037919 */ /* 0x000e620000002100 */
[----:B------:R-:W3:Y:S01]  /*0080*/  S2UR UR8, SR_CTAID.X ;  /* 0x00000000000879c3 */ /* 0x000ee20000002500 */
[----:B------:R-:W-:Y:S02]  /*0090*/  HFMA2 R45, -RZ, RZ, 0, 0 ;  /* 0x00000000ff2d7431 */ /* 0x000fe400000001ff */
[----:B-1----:R-:W-:-:S05]  /*00a0*/  IMAD.SHL.U32 R2, R3, 0x4, RZ ;  /* 0x0000000403027824 */ /* 0x002fca00078e00ff */
[----:B---3--:R-:W-:-:S07]  /*00b0*/  LOP3.LUT R44, R2, 0x4, RZ, 0xc0, !PT ;  /* 0x00000004022c7812 */ /* 0x008fce00078ec0ff */
.L_x_7:
[----:B------:R-:W-:Y:S01]  /*00c0*/  ISETP.GT.U32.AND P0, PT, R3, 0xff, PT ;  /* 0x000000ff0300780c */ /* 0x000fe20003f04070 */
[----:B------:R-:W-:-:S12]  /*00d0*/  BSSY.RECONVERGENT B0, `(.L_x_1) ;  /* 0x0000028000007945 */ /* 0x000fd80003800200 */
[----:B01----:R-:W-:Y:S05]  /*00e0*/  @P0 BRA `(.L_x_2) ;  /* 0x0000000000980947 */ /* 0x003fea0003800000 */
[----:B------:R-:W1:Y:S01]  /*00f0*/  S2R R7, SR_CTAID.Y ;  /* 0x0000000000077919 */ /* 0x000e620000002600 */
[----:B------:R-:W3:Y:S01]  /*0100*/  LDC R8, c[0x0][0x3a0] ;  /* 0x0000e800ff087b82 */ /* 0x000ee20000000800 */
[----:B------:R-:W4:Y:S01]  /*0110*/  LDCU UR4, c[0x0][0x39c] ;  /* 0x00007380ff0477ac */ /* 0x000f220008000800 */
[----:B------:R-:W-:Y:S02]  /*0120*/  LOP3.LUT R0, R2, 0x7c, RZ, 0xc0, !PT ;  /* 0x0000007c02007812 */ /* 0x000fe400078ec0ff */
[----:B------:R-:W-:Y:S01]  /*0130*/  SHF.R.U32.HI R12, RZ, 0x5, R3 ;  /* 0x00000005ff0c7819 */ /* 0x000fe20000011603 */
[----:B------:R-:W5:Y:S01]  /*0140*/  LDCU.128 UR12, c[0x0][0x380] ;  /* 0x00007000ff0c77ac */ /* 0x000f620008000c00 */
[----:B----4-:R-:W-:-:S03]  /*0150*/  IMAD R2, R45, UR4, RZ ;  /* 0x000000042d027c24 */ /* 0x010fc6000f8e02ff */
[----:B------:R-:W-:Y:S02]  /*0160*/  IMAD R6, R12, UR4, RZ ;  /* 0x000000040c067c24 */ /* 0x000fe4000f8e02ff */
[----:B------:R-:W-:Y:S02]  /*0170*/  IMAD.SHL.U32 R4, R2, 0x8, RZ ;  /* 0x0000000802047824 */ /* 0x000fe400078e00ff */
[----:B---3--:R-:W-:-:S05]  /*0180*/  IMAD R5, R8, UR8, RZ ;  /* 0x0000000808057c24 */ /* 0x008fca000f8e02ff */
[----:B------:R-:W-:Y:S01]  /*0190*/  LEA R5, R5, R44, 0x7 ;  /* 0x0000002c05057211 */ /* 0x000fe200078e38ff */
[----:B-1----:R-:W-:Y:S01]  /*01a0*/  IMAD R7, R7, 0x80, R0 ;  /* 0x0000008007077824 */ /* 0x002fe200078e0200 */
[----:B------:R-:W-:-:S04]  /*01b0*/  SHF.R.U32.HI R0, RZ, 0x1, R3 ;  /* 0x00000001ff007819 */ /* 0x000fc80000011603 */
[--C-:B------:R-:W-:Y:S01]  /*01c0*/  IADD3 R7, P1, P2, R4, R7, R6.reuse ;  /* 0x0000000704077210 */ /* 0x100fe20007a3e006 */
[----:B------:R-:W-:Y:S01]  /*01d0*/  IMAD R2, R0, R8, R5 ;  /* 0x0000000800027224 */ /* 0x000fe200078e0205 */
[----:B------:R-:W-:Y:S02]  /*01e0*/  SHF.R.S32.HI R5, RZ, 0x1f, R6 ;  /* 0x0000001fff057819 */ /* 0x000fe40000011406 */
[----:B------:R-:W-:Y:S02]  /*01f0*/  SHF.R.S32.HI R4, RZ, 0x1f, R4 ;  /* 0x0000001fff047819 */ /* 0x000fe40000011404 */
[----:B------:R-:W-:Y:S02]  /*0200*/  LEA R8, P0, R45, R2, 0x3 ;  /* 0x000000022d087211 */ /* 0x000fe400078018ff */
[----:B------:R-:W-:Y:S02]  /*0210*/  IADD3.X R2, PT, PT, R4, RZ, R5, P1, P2 ;  /* 0x000000ff04027210 */ /* 0x000fe40000fe4405 */
[----:B-----5:R-:W-:-:S02]  /*0220*/  LEA R4, P1, R8, UR12, 0x2 ;  /* 0x0000000c08047c11 */ /* 0x020fc4000f8210ff */
[----:B------:R-:W-:Y:S02]  /*0230*/  IADD3.X R5, PT, PT, RZ, RZ, RZ, P0, !PT ;  /* 0x000000ffff057210 */ /* 0x000fe400007fe4ff */
[C---:B------:R-:W-:Y:S02]  /*0240*/  LEA R6, P2, R7.reuse, UR14, 0x2 ;  /* 0x0000000e07067c11 */ /* 0x040fe4000f8410ff */
[----:B------:R-:W-:Y:S02]  /*0250*/  LEA.HI.X R5, R8, UR13, R5, 0x2, P1 ;  /* 0x0000000d08057c11 */ /* 0x000fe400088f1405 */
[----:B------:R-:W-:-:S03]  /*0260*/  LEA.HI.X R7, R7, UR15, R2, 0x2, P2 ;  /* 0x0000000f07077c11 */ /* 0x000fc600090f1402 */
[----:B0-----:R-:W3:Y:S04]  /*0270*/  LDG.E.128 R8, desc[UR36][R4.64] ;  /* 0x0000002404087981 */ /* 0x001ee8000c1e1d00 */
[----:B------:R-:W4:Y:S01]  /*0280*/  LDG.E.128 R16, desc[UR36][R6.64] ;  /* 0x0000002406107981 */ /* 0x000f22000c1e1d00 */
[----:B------:R-:W0:Y:S01]  /*0290*/  S2UR UR6, SR_CgaCtaId ;  /* 0x00000000000679c3 */ /* 0x000e220000008800 */
[----:B------:R-:W-:Y:S01]  /*02a0*/  UMOV UR4, 0x400 ;  /* 0x0000040000047882 */ /* 0x000fe20000000000 */
[----:B------:R-:W-:Y:S01]  /*02b0*/  IMAD.SHL.U32 R2, R3, 0x10, RZ ;  /* 0x0000001003027824 */ /* 0x000fe200078e00ff */
[----:B------:R-:W-:-:S04]  /*02c0*/  UIADD3 UR5, UPT, UPT, UR4, 0x1000, URZ ;  /* 0x0000100004057890 */ /* 0x000fc8000fffe0ff */
[C---:B------:R-:W-:Y:S02]  /*02d0*/  LOP3.LUT R13, R2.reuse, 0x10, RZ, 0xc0, !PT ;  /* 0x00000010020d7812 */ /* 0x040fe400078ec0ff */
[----:B------:R-:W-:Y:S02]  /*02e0*/  LOP3.LUT R15, R2, 0x1f0, RZ, 0xc0, !PT ;  /* 0x000001f0020f7812 */ /* 0x000fe400078ec0ff */
[----:B------:R-:W-:-:S03]  /*02f0*/  LEA R13, R0, R13, 0x5 ;  /* 0x0000000d000d7211 */ /* 0x000fc600078e28ff */
[----:B------:R-:W-:Y:S01]  /*0300*/  IMAD R15, R12, 0x200, R15 ;  /* 0x000002000c0f7824 */ /* 0x000fe200078e020f */
[----:B0-----:R-:W-:Y:S02]  /*0310*/  ULEA UR4, UR6, UR4, 0x18 ;  /* 0x0000000406047291 */ /* 0x001fe4000f8ec0ff */
[----:B------:R-:W-:-:S07]  /*0320*/  ULEA UR5, UR6, UR5, 0x18 ;  /* 0x0000000506057291 */ /* 0x000fce000f8ec0ff */
[----:B---3--:R1:W-:Y:S04]  /*0330*/  STS.128 [R13+UR4], R8 ;  /* 0x000000080d007988 */ /* 0x0083e80008000c04 */
[----:B----4-:R1:W-:Y:S02]  /*0340*/  STS.128 [R15+UR5], R16 ;  /* 0x000000100f007988 */ /* 0x0103e40008000c05 */
.L_x_2:
[----:B0-2---:R-:W-:Y:S05]  /*0350*/  BSYNC.RECONVERGENT B0 ;  /* 0x0000000000007941 */ /* 0x005fea0003800200 */
.L_x_1:
[----:B------:R-:W0:Y:S02]  /*0360*/  LDCU.U8 UR4, c[0x0][0x3a4] ;  /* 0x00007480ff0477ac */ /* 0x000e240008000000 */
[----:B0-----:R-:W-:-:S04]  /*0370*/  UPRMT UR4, UR4, 0x8880, URZ ;  /* 0x0000888004047896 */ /* 0x001fc800080000ff */
[----:B------:R-:W-:Y:S01]  /*0380*/  UISETP.NE.AND UP0, UPT, UR4, URZ, UPT ;  /* 0x000000ff0400728c */ /* 0x000fe2000bf05270 */
[----:B------:R-:W-:Y:S08]  /*0390*/  BAR.SYNC.DEFER_BLOCKING 0x0 ;  /* 0x0000000000007b1d */ /* 0x000ff00000010000 */
[----:B------:R-:W-:Y:S05]  /*03a0*/  BRA.U UP0, `(.L_x_3) ;  /* 0x0000000d00807547 */ /* 0x000fea000b800000 */
[----:B------:R-:W2:Y:S04]  /*03b0*/  LDL.128 R28, [R1] ;  /* 0x00000000011c7983 */ /* 0x000ea80000100c00 */
[----:B------:R-:W3:Y:S01]  /*03c0*/  LDL.128 R4, [R1+0x10] ;  /* 0x0000100001047983 */ /* 0x000ee20000100c00 */
[----:B------:R-:W-:Y:S01]  /*03d0*/  SHF.L.U32 R2, R3, 0x2, RZ ;  /* 0x0000000203027819 */ /* 0x000fe200000006ff */
[----:B------:R-:W0:Y:S01]  /*03e0*/  S2UR UR6, SR_CgaCtaId ;  /* 0x00000000000679c3 */ /* 0x000e220000008800 */
[----:B------:R-:W-:Y:S01]  /*03f0*/  UMOV UR4, 0x400 ;  /* 0x0000040000047882 */ /* 0x000fe20000000000 */
[----:B------:R-:W4:Y:S01]  /*0400*/  S2R R3, SR_TID.X ;  /* 0x0000000000037919 */ /* 0x000f220000002100 */
[----:B------:R-:W-:Y:S01]  /*0410*/  UIADD3 UR5, UPT, UPT, UR4, 0x1000, URZ ;  /* 0x0000100004057890 */ /* 0x000fe2000fffe0ff */
[----:B------:R-:W-:Y:S01]  /*0420*/  LOP3.LUT R32, R2, 0x3c, RZ, 0xc0, !PT ;  /* 0x0000003c02207812 */ /* 0x000fe200078ec0ff */
[----:B0-----:R-:W-:-:S02]  /*0430*/  ULEA UR4, UR6, UR4, 0x18 ;  /* 0x0000000406047291 */ /* 0x001fc4000f8ec0ff */
[----:B------:R-:W-:Y:S01]  /*0440*/  ULEA UR5, UR6, UR5, 0x18 ;  /* 0x0000000506057291 */ /* 0x000fe2000f8ec0ff */
[----:B----4-:R-:W-:-:S08]  /*0450*/  SHF.R.U32.HI R0, RZ, 0x1, R3 ;  /* 0x00000001ff007819 */ /* 0x010fd00000011603 */
[----:B------:R-:W-:Y:S01]  /*0460*/  LDS R40, [R32+UR5+0xc0] ;  /* 0x0000c00520287984 */ /* 0x000fe20008000800 */
[----:B------:R-:W-:-:S03]  /*0470*/  LOP3.LUT R0, R0, 0x1f8, RZ, 0xc0, !PT ;  /* 0x000001f800007812 */ /* 0x000fc600078ec0ff */
[----:B------:R-:W-:Y:S01]  /*0480*/  LDS R39, [R32+UR5+0x100] ;  /* 0x0001000520277984 */ /* 0x000fe20008000800 */
[----:B------:R-:W-:-:S03]  /*0490*/  LEA R33, R0, UR4, 0x2 ;  /* 0x0000000400217c11 */ /* 0x000fc6000f8e10ff */
[----:B------:R-:W-:Y:S04]  /*04a0*/  LDS R43, [R32+UR5] ;  /* 0x00000005202b7984 */ /* 0x000fe80008000800 */
[----:B-1----:R-:W2:Y:S04]  /*04b0*/  LDS.128 R8, [R33] ;  /* 0x0000000021087984 */ /* 0x002ea80000000c00 */
[----:B------:R-:W0:Y:S04]  /*04c0*/  LDS R41, [R32+UR5+0x80] ;  /* 0x0000800520297984 */ /* 0x000e280008000800 */
[----:B------:R-:W1:Y:S04]  /*04d0*/  LDS R42, [R32+UR5+0x40] ;  /* 0x00004005202a7984 */ /* 0x000e680008000800 */
[----:B------:R-:W4:Y:S04]  /*04e0*/  LDS R20, [R32+UR5+0x2c0] ;  /* 0x0002c00520147984 */ /* 0x000f280008000800 */
[----:B------:R-:W-:Y:S04]  /*04f0*/  LDS R18, [R32+UR5+0x300] ;  /* 0x0003000520127984 */ /* 0x000fe80008000800 */
[----:B------:R-:W5:Y:S04]  /*0500*/  LDS R37, [R32+UR5+0x180] ;  /* 0x0001800520257984 */ /* 0x000f680008000800 */
        /* <DEDUP_REMOVED lines=24> */
[----:B------:R-:W-:Y:S04]  /*0690*/  LDS R77, [R32+UR5+0x800] ;  /* 0x00080005204d7984 */ /* 0x000fe80008000800 */
        /* <DEDUP_REMOVED lines=25> */
[----:B------:R-:W-:Y:S01]  /*0830*/  LDS R76, [R32+UR5+0xfc0] ;  /* 0x000fc005204c7984 */ /* 0x000fe20008000800 */
[-C--:B--2---:R-:W-:Y:S01]  /*0840*/  FFMA R31, R40, R8.reuse, R31 ;  /* 0x00000008281f7223 */ /* 0x084fe2000000001f */
[-C--:B------:R-:W-:Y:S01]  /*0850*/  FFMA R35, R43, R8.reuse, R28 ;  /* 0x000000082b237223 */ /* 0x080fe2000000001c */
[-C--:B0-----:R-:W-:Y:S01]  /*0860*/  FFMA R47, R41, R8.reuse, R30 ;  /* 0x00000008292f7223 */ /* 0x081fe2000000001e */
[-C--:B-1----:R-:W-:Y:S01]  /*0870*/  FFMA R29, R42, R8.reuse, R29 ;  /* 0x000000082a1d7223 */ /* 0x082fe2000000001d */
[-C--:B---3--:R-:W-:Y:S01]  /*0880*/  FFMA R49, R39, R8.reuse, R4 ;  /* 0x0000000827317223 */ /* 0x088fe20000000004 */
[-C--:B----4-:R-:W-:Y:S01]  /*0890*/  FFMA R28, R20, R9.reuse, R31 ;  /* 0x00000009141c7223 */ /* 0x090fe2000000001f */
[-C--:B-----5:R-:W-:Y:S01]  /*08a0*/  FFMA R51, R37, R8.reuse, R6 ;  /* 0x0000000825337223 */ /* 0x0a0fe20000000006 */
[----:B------:R-:W-:Y:S01]  /*08b0*/  FFMA R7, R36, R8, R7 ;  /* 0x0000000824077223 */ /* 0x000fe20000000007 */
[-C--:B------:R-:W-:Y:S01]  /*08c0*/  FFMA R30, R18, R9.reuse, R49 ;  /* 0x00000009121e7223 */ /* 0x080fe20000000031 */
[-C--:B------:R-:W-:Y:S01]  /*08d0*/  FFMA R4, R26, R9.reuse, R35 ;  /* 0x000000091a047223 */ /* 0x080fe20000000023 */
[-C--:B------:R-:W-:Y:S01]  /*08e0*/  FFMA R6, R24, R9.reuse, R29 ;  /* 0x0000000918067223 */ /* 0x080fe2000000001d */
[-C--:B------:R-:W-:Y:S01]  /*08f0*/  FFMA R35, R21, R10.reuse, R28 ;  /* 0x0000000a15237223 */ /* 0x080fe2000000001c */
[----:B------:R-:W-:Y:S01]  /*0900*/  FFMA R79, R19, R10, R30 ;  /* 0x0000000a134f7223 */ /* 0x000fe2000000001e */
[----:B------:R-:W-:Y:S01]  /*0910*/  FFMA R5, R38, R8, R5 ;  /* 0x0000000826057223 */ /* 0x000fe20000000005 */
[----:B------:R-:W0:Y:S01]  /*0920*/  LDS.128 R28, [R33+0x10] ;  /* 0x00001000211c7984 */ /* 0x000e220000000c00 */
[-C--:B------:R-:W-:Y:S01]  /*0930*/  FFMA R46, R14, R9.reuse, R51 ;  /* 0x000000090e2e7223 */ /* 0x080fe20000000033 */
[-C--:B------:R-:W-:Y:S01]  /*0940*/  FFMA R48, R12, R9.reuse, R7 ;  /* 0x000000090c307223 */ /* 0x080fe20000000007 */
[-C--:B------:R-:W-:Y:S01]  /*0950*/  FFMA R8, R22, R9.reuse, R47 ;  /* 0x0000000916087223 */ /* 0x080fe2000000002f */
[----:B------:R-:W1:Y:S01]  /*0960*/  LDS R51, [R32+UR5+0x940] ;  /* 0x0009400520337984 */ /* 0x000e620008000800 */
[-C--:B------:R-:W-:Y:S01]  /*0970*/  FFMA R83, R15, R10.reuse, R46 ;  /* 0x0000000a0f537223 */ /* 0x080fe2000000002e */
[-C--:B------:R-:W-:Y:S01]  /*0980*/  FFMA R85, R13, R10.reuse, R48 ;  /* 0x0000000a0d557223 */ /* 0x080fe20000000030 */
[----:B------:R-:W-:Y:S01]  /*0990*/  FFMA R34, R16, R9, R5 ;  /* 0x0000000910227223 */ /* 0x000fe20000000005 */
[----:B------:R-:W2:Y:S01]  /*09a0*/  LDS R49, [R32+UR5+0x980] ;  /* 0x0009800520317984 */ /* 0x000ea20008000800 */
[-C--:B------:R-:W-:Y:S01]  /*09b0*/  FFMA R5, R27, R10.reuse, R4 ;  /* 0x0000000a1b057223 */ /* 0x080fe20000000004 */
[-C--:B------:R-:W-:Y:S01]  /*09c0*/  FFMA R7, R25, R10.reuse, R6 ;  /* 0x0000000a19077223 */ /* 0x080fe20000000006 */
[-C--:B------:R-:W-:Y:S01]  /*09d0*/  FFMA R9, R23, R10.reuse, R8 ;  /* 0x0000000a17097223 */ /* 0x080fe20000000008 */
[----:B------:R-:W3:Y:S01]  /*09e0*/  LDS R47, [R32+UR5+0x9c0] ;  /* 0x0009c005202f7984 */ /* 0x000ee20008000800 */
[----:B------:R-:W-:Y:S01]  /*09f0*/  FFMA R81, R17, R10, R34 ;  /* 0x0000000a11517223 */ /* 0x000fe20000000022 */
[-C--:B------:R-:W-:Y:S01]  /*0a00*/  FFMA R4, R92, R11.reuse, R5 ;  /* 0x0000000b5c047223 */ /* 0x080fe20000000005 */
[-C--:B------:R-:W-:Y:S01]  /*0a10*/  FFMA R6, R86, R11.reuse, R7 ;  /* 0x0000000b56067223 */ /* 0x080fe20000000007 */
[----:B------:R-:W4:Y:S01]  /*0a20*/  LDS R48, [R32+UR5+0xb80] ;  /* 0x000b800520307984 */ /* 0x000f220008000800 */
[-C--:B------:R-:W-:Y:S01]  /*0a30*/  FFMA R8, R80, R11.reuse, R9 ;  /* 0x0000000b50087223 */ /* 0x080fe20000000009 */
[-C--:B------:R-:W-:Y:S01]  /*0a40*/  FFMA R10, R64, R11.reuse, R35 ;  /* 0x0000000b400a7223 */ /* 0x080fe20000000023 */
[-C--:B------:R-:W-:Y:S01]  /*0a50*/  FFMA R34, R62, R11.reuse, R79 ;  /* 0x0000000b3e227223 */ /* 0x080fe2000000004f */
[----:B------:R5:W4:Y:S01]  /*0a60*/  LDS R46, [R32+UR5+0xbc0] ;  /* 0x000bc005202e7984 */ /* 0x000b220008000800 */
[-C--:B------:R-:W-:Y:S01]  /*0a70*/  FFMA R81, R60, R11.reuse, R81 ;  /* 0x0000000b3c517223 */ /* 0x080fe20000000051 */
[-C--:B------:R-:W-:Y:S01]  /*0a80*/  FFMA R83, R58, R11.reuse, R83 ;  /* 0x0000000b3a537223 */ /* 0x080fe20000000053 */
[----:B------:R-:W-:Y:S01]  /*0a90*/  FFMA R85, R56, R11, R85 ;  /* 0x0000000b38557223 */ /* 0x000fe20000000055 */
[-C--:B0-----:R-:W-:Y:S01]  /*0aa0*/  FFMA R5, R77, R28.reuse, R4 ;  /* 0x0000001c4d057223 */ /* 0x081fe20000000004 */
[-C--:B------:R-:W-:Y:S01]  /*0ab0*/  FFMA R7, R73, R28.reuse, R6 ;  /* 0x0000001c49077223 */ /* 0x080fe20000000006 */
[-C--:B------:R-:W-:Y:S01]  /*0ac0*/  FFMA R9, R69, R28.reuse, R8 ;  /* 0x0000001c45097223 */ /* 0x080fe20000000008 */
[-C--:B------:R-:W-:Y:S01]  /*0ad0*/  FFMA R11, R55, R28.reuse, R10 ;  /* 0x0000001c370b7223 */ /* 0x080fe2000000000a */
[-C--:B------:R-:W-:Y:S01]  /*0ae0*/  FFMA R33, R53, R28.reuse, R34 ;  /* 0x0000001c35217223 */ /* 0x080fe20000000022 */
[-C--:B-1----:R-:W-:Y:S01]  /*0af0*/  FFMA R81, R51, R28.reuse, R81 ;  /* 0x0000001c33517223 */ /* 0x082fe20000000051 */
[-C--:B------:R-:W-:Y:S01]  /*0b00*/  FFMA R4, R90, R29.reuse, R5 ;  /* 0x0000001d5a047223 */ /* 0x080fe20000000005 */
[-C--:B------:R-:W-:Y:S01]  /*0b10*/  FFMA R6, R84, R29.reuse, R7 ;  /* 0x0000001d54067223 */ /* 0x080fe20000000007 */
[-C--:B--2---:R-:W-:Y:S01]  /*0b20*/  FFMA R83, R49, R28.reuse, R83 ;  /* 0x0000001c31537223 */ /* 0x084fe20000000053 */
[-C--:B------:R-:W-:Y:S01]  /*0b30*/  FFMA R8, R78, R29.reuse, R9 ;  /* 0x0000001d4e087223 */ /* 0x080fe20000000009 */
[-C--:B------:R-:W-:Y:S01]  /*0b40*/  FFMA R10, R54, R29.reuse, R11 ;  /* 0x0000001d360a7223 */ /* 0x080fe2000000000b */
[-C--:B-----5:R-:W-:Y:S01]  /*0b50*/  FFMA R32, R50, R29.reuse, R81 ;  /* 0x0000001d32207223 */ /* 0x0a0fe20000000051 */
[----:B---3--:R-:W-:Y:S01]  /*0b60*/  FFMA R85, R47, R28, R85 ;  /* 0x0000001c2f557223 */ /* 0x008fe20000000055 */
[-C--:B------:R-:W-:Y:S01]  /*0b70*/  FFMA R28, R52, R29.reuse, R33 ;  /* 0x0000001d341c7223 */ /* 0x080fe20000000021 */
[-C--:B------:R-:W-:Y:S01]  /*0b80*/  FFMA R5, R75, R30.reuse, R4 ;  /* 0x0000001e4b057223 */ /* 0x080fe20000000004 */
[-C--:B------:R-:W-:Y:S01]  /*0b90*/  FFMA R7, R71, R30.reuse, R6 ;  /* 0x0000001e47077223 */ /* 0x080fe20000000006 */
[-C--:B----4-:R-:W-:Y:S01]  /*0ba0*/  FFMA R34, R48, R29.reuse, R83 ;  /* 0x0000001d30227223 */ /* 0x090fe20000000053 */
[-C--:B------:R-:W-:Y:S01]  /*0bb0*/  FFMA R9, R67, R30.reuse, R8 ;  /* 0x0000001e43097223 */ /* 0x080fe20000000008 */
[-C--:B------:R-:W-:Y:S01]  /*0bc0*/  FFMA R11, R57, R30.reuse, R10 ;  /* 0x0000001e390b7223 */ /* 0x080fe2000000000a */
[-C--:B------:R-:W-:Y:S01]  /*0bd0*/  FFMA R33, R61, R30.reuse, R32 ;  /* 0x0000001e3d217223 */ /* 0x080fe20000000020 */
[----:B------:R-:W-:Y:S01]  /*0be0*/  FFMA R85, R46, R29, R85 ;  /* 0x0000001d2e557223 */ /* 0x000fe20000000055 */
[-C--:B------:R-:W-:Y:S01]  /*0bf0*/  FFMA R29, R59, R30.reuse, R28 ;  /* 0x0000001e3b1d7223 */ /* 0x080fe2000000001c */
[-C--:B------:R-:W-:Y:S01]  /*0c00*/  FFMA R35, R63, R30.reuse, R34 ;  /* 0x0000001e3f237223 */ /* 0x080fe20000000022 */
[-C--:B------:R-:W-:Y:S01]  /*0c10*/  FFMA R4, R88, R31.reuse, R5 ;  /* 0x0000001f58047223 */ /* 0x080fe20000000005 */
[----:B------:R-:W-:Y:S01]  /*0c20*/  FFMA R85, R65, R30, R85 ;  /* 0x0000001e41557223 */ /* 0x000fe20000000055 */
[-C--:B------:R-:W-:Y:S01]  /*0c30*/  FFMA R5, R82, R31.reuse, R7 ;  /* 0x0000001f52057223 */ /* 0x080fe20000000007 */
[-C--:B------:R-:W-:Y:S01]  /*0c40*/  FFMA R6, R66, R31.reuse, R9 ;  /* 0x0000001f42067223 */ /* 0x080fe20000000009 */
[-C--:B------:R-:W-:Y:S01]  /*0c50*/  FFMA R7, R68, R31.reuse, R11 ;  /* 0x0000001f44077223 */ /* 0x080fe2000000000b */
[-C--:B------:R-:W-:Y:S01]  /*0c60*/  FFMA R8, R70, R31.reuse, R29 ;  /* 0x0000001f46087223 */ /* 0x080fe2000000001d */
[-C--:B------:R-:W-:Y:S01]  /*0c70*/  FFMA R9, R72, R31.reuse, R33 ;  /* 0x0000001f48097223 */ /* 0x080fe20000000021 */
[-C--:B------:R-:W-:Y:S01]  /*0c80*/  FFMA R10, R74, R31.reuse, R35 ;  /* 0x0000001f4a0a7223 */ /* 0x080fe20000000023 */
[----:B------:R-:W-:Y:S01]  /*0c90*/  FFMA R11, R76, R31, R85 ;  /* 0x0000001f4c0b7223 */ /* 0x000fe20000000055 */
[----:B------:R0:W-:Y:S01]  /*0ca0*/  STL.128 [R1], R4 ;  /* 0x0000000401007387 */ /* 0x0001e20000100c00 */
[----:B------:R-:W-:-:S03]  /*0cb0*/  IMAD.MOV.U32 R81, RZ, RZ, 0x1 ;  /* 0x00000001ff517424 */ /* 0x000fc600078e00ff */
[----:B------:R0:W-:Y:S04]  /*0cc0*/  STL.128 [R1+0x10], R8 ;  /* 0x0000100801007387 */ /* 0x0001e80000100c00 */
.L_x_4:
[----:B01----:R-:W-:-:S05]  /*0cd0*/  SHF.L.U32 R4, R81, 0x3, RZ ;  /* 0x0000000351047819 */ /* 0x003fca00000006ff */
[----:B------:R-:W-:-:S05]  /*0ce0*/  IMAD R79, R4, 0x4, R1 ;  /* 0x00000004044f7824 */ /* 0x000fca00078e0201 */
[----:B------:R-:W2:Y:S04]  /*0cf0*/  LDL.128 R4, [R79] ;  /* 0x000000004f047983 */ /* 0x000ea80000100c00 */
[----:B------:R-:W3:Y:S01]  /*0d00*/  LDL.128 R8, [R79+0x10] ;  /* 0x000010004f087983 */ /* 0x000ee20000100c00 */
[C---:B------:R-:W-:Y:S01]  /*0d10*/  LEA R28, R81.reuse, R0, 0x7 ;  /* 0x00000000511c7211 */ /* 0x040fe200078e38ff */
[----:B------:R-:W-:-:S03]  /*0d20*/  VIADD R81, R81, 0x1 ;  /* 0x0000000151517836 */ /* 0x000fc60000000000 */
[----:B------:R-:W-:Y:S02]  /*0d30*/  LEA R91, R28, UR4, 0x2 ;  /* 0x000000041c5b7c11 */ /* 0x000fe4000f8e10ff */
[----:B------:R-:W-:-:S03]  /*0d40*/  ISETP.NE.AND P0, PT, R81, 0x8, PT ;  /* 0x000000085100780c */ /* 0x000fc60003f05270 */
[----:B------:R-:W2:Y:S04]  /*0d50*/  LDS.128 R28, [R91] ;  /* 0x000000005b1c7984 */ /* 0x000ea80000000c00 */
[----:B------:R-:W0:Y:S01]  /*0d60*/  LDS.128 R32, [R91+0x10] ;  /* 0x000010005b207984 */ /* 0x000e220000000c00 */
[-C--:B--2---:R-:W-:Y:S01]  /*0d70*/  FFMA R83, R43, R28.reuse, R4 ;  /* 0x0000001c2b537223 */ /* 0x084fe20000000004 */
[-C--:B------:R-:W-:Y:S01]  /*0d80*/  FFMA R5, R42, R28.reuse, R5 ;  /* 0x0000001c2a057223 */ /* 0x080fe20000000005 */
[-C--:B------:R-:W-:Y:S01]  /*0d90*/  FFMA R87, R40, R28.reuse, R7 ;  /* 0x0000001c28577223 */ /* 0x080fe20000000007 */
[-C--:B------:R-:W-:Y:S01]  /*0da0*/  FFMA R89, R41, R28.reuse, R6 ;  /* 0x0000001c29597223 */ /* 0x080fe20000000006 */
[-C--:B---3--:R-:W-:Y:S01]  /*0db0*/  FFMA R7, R39, R28.reuse, R8 ;  /* 0x0000001c27077223 */ /* 0x088fe20000000008 */
        /* <DEDUP_REMOVED lines=59> */
[----:B------:R1:W-:Y:S04]  /*1170*/  STL.128 [R79], R4 ;  /* 0x000000044f007387 */ /* 0x0003e80000100c00 */
[----:B------:R1:W-:Y:S01]  /*1180*/  STL.128 [R79+0x10], R32 ;  /* 0x000010204f007387 */ /* 0x0003e20000100c00 */
[----:B------:R-:W-:Y:S05]  /*1190*/  @P0 BRA `(.L_x_4) ;  /* 0xfffffff800cc0947 */ /* 0x000fea000383ffff */
[----:B------:R-:W-:Y:S05]  /*11a0*/  BRA `(.L_x_5) ;  /* 0x0000000800047947 */ /* 0x000fea0003800000 */
.L_x_3:
[----:B------:R0:W5:Y:S04]  /*11b0*/  LDL.128 R4, [R1] ;  /* 0x0000000001047983 */ /* 0x0001680000100c00 */
[----:B-1----:R0:W5:Y:S04]  /*11c0*/  LDL.128 R8, [R1+0x10] ;  /* 0x0000100001087983 */ /* 0x0021680000100c00 */
[----:B------:R0:W5:Y:S04]  /*11d0*/  LDL.128 R12, [R1+0x20] ;  /* 0x00002000010c7983 */ /* 0x0001680000100c00 */
        /* <DEDUP_REMOVED lines=12> */
[----:B------:R0:W5:Y:S01]  /*12a0*/  LDL.128 R68, [R1+0xf0] ;  /* 0x0000f00001447983 */ /* 0x0001620000100c00 */
[----:B------:R-:W-:Y:S01]  /*12b0*/  SHF.L.U32 R2, R3, 0x2, RZ ;  /* 0x0000000203027819 */ /* 0x000fe200000006ff */
[----:B------:R-:W-:Y:S01]  /*12c0*/  UMOV UR4, 0x800 ;  /* 0x0000080000047882 */ /* 0x000fe20000000000 */
[----:B------:R-:W-:Y:S01]  /*12d0*/  MOV R46, 0x400 ;  /* 0x00000400002e7802 */ /* 0x000fe20000000f00 */
[----:B------:R-:W1:Y:S01]  /*12e0*/  S2R R3, SR_TID.X ;  /* 0x0000000000037919 */ /* 0x000e620000002100 */
[----:B------:R-:W2:Y:S03]  /*12f0*/  S2R R72, SR_CgaCtaId ;  /* 0x0000000000487919 */ /* 0x000ea60000008800 */
[----:B------:R-:W-:Y:S01]  /*1300*/  VIADD R47, R46, 0x1000 ;  /* 0x000010002e2f7836 */ /* 0x000fe20000000000 */
[----:B-1----:R-:W-:-:S02]  /*1310*/  SHF.L.U32 R0, R3, 0x1, RZ ;  /* 0x0000000103007819 */ /* 0x002fc400000006ff */
[----:B--2---:R-:W-:Y:S02]  /*1320*/  LEA R73, R72, R46, 0x18 ;  /* 0x0000002e48497211 */ /* 0x004fe400078ec0ff */
[----:B------:R-:W-:Y:S02]  /*1330*/  LOP3.LUT R0, R0, 0x7e0, RZ, 0xc0, !PT ;  /* 0x000007e000007812 */ /* 0x000fe400078ec0ff */
[----:B------:R-:W-:Y:S02]  /*1340*/  LEA R47, R72, R47, 0x18 ;  /* 0x0000002f482f7211 */ /* 0x000fe400078ec0ff */
[----:B------:R-:W-:Y:S01]  /*1350*/  LOP3.LUT R46, R2, 0x3c, RZ, 0xc0, !PT ;  /* 0x0000003c022e7812 */ /* 0x000fe200078ec0ff */
[----:B------:R-:W-:-:S03]  /*1360*/  IMAD.IADD R78, R73, 0x1, R0 ;  /* 0x00000001494e7824 */ /* 0x000fc600078e0200 */
[----:B0-----:R-:W-:-:S07]  /*1370*/  IADD3 R46, PT, PT, R46, 0x100, R47 ;  /* 0x000001002e2e7810 */ /* 0x001fce0007ffe02f */
.L_x_6:
[----:B------:R-:W-:Y:S04]  /*1380*/  LDS R47, [R46+-0x100] ;  /* 0xffff00002e2f7984 */ /* 0x000fe80000000800 */
[----:B------:R-:W0:Y:S04]  /*1390*/  LDS R79, [R78+UR4+-0x800] ;  /* 0xfff800044e4f7984 */ /* 0x000e280008000800 */
[----:B------:R-:W1:Y:S04]  /*13a0*/  LDS R0, [R46+-0xc0] ;  /* 0xffff40002e007984 */ /* 0x000e680000000800 */
[----:B------:R-:W2:Y:S04]  /*13b0*/  LDS R73, [R46+-0x80] ;  /* 0xffff80002e497984 */ /* 0x000ea80000000800 */
[----:B------:R-:W3:Y:S04]  /*13c0*/  LDS R72, [R46+-0x40] ;  /* 0xffffc0002e487984 */ /* 0x000ee80000000800 */
[----:B------:R-:W4:Y:S04]  /*13d0*/  LDS R75, [R46] ;  /* 0x000000002e4b7984 */ /* 0x000f280000000800 */
[----:B------:R-:W4:Y:S04]  /*13e0*/  LDS R74, [R46+0x40] ;  /* 0x000040002e4a7984 */ /* 0x000f280000000800 */
[----:B------:R-:W4:Y:S04]  /*13f0*/  LDS R77, [R46+0x80] ;  /* 0x000080002e4d7984 */ /* 0x000f280000000800 */
[----:B------:R0:W4:Y:S04]  /*1400*/  LDS R76, [R46+0xc0] ;  /* 0x0000c0002e4c7984 */ /* 0x0001280000000800 */
[----:B------:R-:W4:Y:S04]  /*1410*/  LDS R80, [R78+UR4+-0x600] ;  /* 0xfffa00044e507984 */ /* 0x000f280008000800 */
[----:B------:R-:W4:Y:S01]  /*1420*/  LDS R81, [R78+UR4+-0x400] ;  /* 0xfffc00044e517984 */ /* 0x000f220008000800 */
[----:B0-----:R-:W-:Y:S01]  /*1430*/  IADD3 R46, PT, PT, R46, 0x200, RZ ;  /* 0x000002002e2e7810 */ /* 0x001fe20007ffe0ff */
[----:B-----5:R-:W-:-:S02]  /*1440*/  FFMA R4, R47, R79, R4 ;  /* 0x0000004f2f047223 */ /* 0x020fc40000000004 */
[----:B------:R-:W0:Y:S01]  /*1450*/  LDS R82, [R78+UR4+-0x200] ;  /* 0xfffe00044e527984 */ /* 0x000e220008000800 */
[----:B-1----:R-:W-:-:S03]  /*1460*/  FFMA R5, R0, R79, R5 ;  /* 0x0000004f00057223 */ /* 0x002fc60000000005 */
[----:B------:R-:W1:Y:S01]  /*1470*/  LDS R83, [R78+UR4] ;  /* 0x000000044e537984 */ /* 0x000e620008000800 */
[----:B--2---:R-:W-:-:S03]  /*1480*/  FFMA R6, R73, R79, R6 ;  /* 0x0000004f49067223 */ /* 0x004fc60000000006 */
[----:B------:R-:W2:Y:S01]  /*1490*/  LDS R84, [R78+UR4+0x200] ;  /* 0x000200044e547984 */ /* 0x000ea20008000800 */
[-C--:B---3--:R-:W-:Y:S01]  /*14a0*/  FFMA R7, R72, R79.reuse, R7 ;  /* 0x0000004f48077223 */ /* 0x088fe20000000007 */
[-C--:B----4-:R-:W-:Y:S01]  /*14b0*/  FFMA R8, R75, R79.reuse, R8 ;  /* 0x0000004f4b087223 */ /* 0x090fe20000000008 */
[-C--:B------:R-:W-:Y:S01]  /*14c0*/  FFMA R9, R74, R79.reuse, R9 ;  /* 0x0000004f4a097223 */ /* 0x080fe20000000009 */
[-C--:B------:R-:W-:Y:S01]  /*14d0*/  FFMA R10, R77, R79.reuse, R10 ;  /* 0x0000004f4d0a7223 */ /* 0x080fe2000000000a */
[----:B------:R-:W-:Y:S02]  /*14e0*/  FFMA R11, R76, R79, R11 ;  /* 0x0000004f4c0b7223 */ /* 0x000fe4000000000b */
[----:B------:R-:W3:Y:S01]  /*14f0*/  LDS R79, [R78+UR4+0x400] ;  /* 0x000400044e4f7984 */ /* 0x000ee20008000800 */
        /* <DEDUP_REMOVED lines=9> */
[----:B------:R-:W4:Y:S01]  /*1590*/  LDS R80, [R78+UR4+0x600] ;  /* 0x000600044e507984 */ /* 0x000f220008000800 */
[----:B------:R-:W-:Y:S01]  /*15a0*/  UIADD3 UR4, UPT, UPT, UR4, 0x4, URZ ;  /* 0x0000000404047890 */ /* 0x000fe2000fffe0ff */
[-C--:B------:R-:W-:Y:S01]  /*15b0*/  FFMA R21, R0, R81.reuse, R21 ;  /* 0x0000005100157223 */ /* 0x080fe20000000015 */
[-C--:B------:R-:W-:Y:S01]  /*15c0*/  FFMA R22, R73, R81.reuse, R22 ;  /* 0x0000005149167223 */ /* 0x080fe20000000016 */
[-C--:B------:R-:W-:Y:S01]  /*15d0*/  FFMA R23, R72, R81.reuse, R23 ;  /* 0x0000005148177223 */ /* 0x080fe20000000017 */
[----:B------:R-:W-:Y:S01]  /*15e0*/  UISETP.NE.AND UP0, UPT, UR4, 0x820, UPT ;  /* 0x000008200400788c */ /* 0x000fe2000bf05270 */
        /* <DEDUP_REMOVED lines=12> */
[-C--:B-1----:R-:W-:Y:S01]  /*16b0*/  FFMA R36, R47, R83.reuse, R36 ;  /* 0x000000532f247223 */ /* 0x082fe20000000024 */
[-C--:B------:R-:W-:Y:S01]  /*16c0*/  FFMA R37, R0, R83.reuse, R37 ;  /* 0x0000005300257223 */ /* 0x080fe20000000025 */
[-C--:B------:R-:W-:Y:S01]  /*16d0*/  FFMA R38, R73, R83.reuse, R38 ;  /* 0x0000005349267223 */ /* 0x080fe20000000026 */
[-C--:B------:R-:W-:Y:S01]  /*16e0*/  FFMA R39, R72, R83.reuse, R39 ;  /* 0x0000005348277223 */ /* 0x080fe20000000027 */
[-C--:B------:R-:W-:Y:S01]  /*16f0*/  FFMA R40, R75, R83.reuse, R40 ;  /* 0x000000534b287223 */ /* 0x080fe20000000028 */
[-C--:B------:R-:W-:Y:S01]  /*1700*/  FFMA R41, R74, R83.reuse, R41 ;  /* 0x000000534a297223 */ /* 0x080fe20000000029 */
[-C--:B------:R-:W-:Y:S01]  /*1710*/  FFMA R42, R77, R83.reuse, R42 ;  /* 0x000000534d2a7223 */ /* 0x080fe2000000002a */
[----:B------:R-:W-:Y:S01]  /*1720*/  FFMA R43, R76, R83, R43 ;  /* 0x000000534c2b7223 */ /* 0x000fe2000000002b */
[-C--:B--2---:R-:W-:Y:S01]  /*1730*/  FFMA R48, R47, R84.reuse, R48 ;  /* 0x000000542f307223 */ /* 0x084fe20000000030 */
[-C--:B------:R-:W-:Y:S01]  /*1740*/  FFMA R49, R0, R84.reuse, R49 ;  /* 0x0000005400317223 */ /* 0x080fe20000000031 */
[-C--:B------:R-:W-:Y:S01]  /*1750*/  FFMA R50, R73, R84.reuse, R50 ;  /* 0x0000005449327223 */ /* 0x080fe20000000032 */
[-C--:B------:R-:W-:Y:S01]  /*1760*/  FFMA R51, R72, R84.reuse, R51 ;  /* 0x0000005448337223 */ /* 0x080fe20000000033 */
[-C--:B------:R-:W-:Y:S01]  /*1770*/  FFMA R52, R75, R84.reuse, R52 ;  /* 0x000000544b347223 */ /* 0x080fe20000000034 */
[-C--:B------:R-:W-:Y:S01]  /*1780*/  FFMA R53, R74, R84.reuse, R53 ;  /* 0x000000544a357223 */ /* 0x080fe20000000035 */
[-C--:B------:R-:W-:Y:S01]  /*1790*/  FFMA R54, R77, R84.reuse, R54 ;  /* 0x000000544d367223 */ /* 0x080fe20000000036 */
[----:B------:R-:W-:Y:S01]  /*17a0*/  FFMA R55, R76, R84, R55 ;  /* 0x000000544c377223 */ /* 0x000fe20000000037 */
[-C--:B---3--:R-:W-:Y:S01]  /*17b0*/  FFMA R56, R47, R79.reuse, R56 ;  /* 0x0000004f2f387223 */ /* 0x088fe20000000038 */
[-C--:B------:R-:W-:Y:S01]  /*17c0*/  FFMA R57, R0, R79.reuse, R57 ;  /* 0x0000004f00397223 */ /* 0x080fe20000000039 */
[-C--:B------:R-:W-:Y:S01]  /*17d0*/  FFMA R58, R73, R79.reuse, R58 ;  /* 0x0000004f493a7223 */ /* 0x080fe2000000003a */
[-C--:B------:R-:W-:Y:S01]  /*17e0*/  FFMA R59, R72, R79.reuse, R59 ;  /* 0x0000004f483b7223 */ /* 0x080fe2000000003b */
[-C--:B------:R-:W-:Y:S01]  /*17f0*/  FFMA R60, R75, R79.reuse, R60 ;  /* 0x0000004f4b3c7223 */ /* 0x080fe2000000003c */
[-C--:B------:R-:W-:Y:S01]  /*1800*/  FFMA R61, R74, R79.reuse, R61 ;  /* 0x0000004f4a3d7223 */ /* 0x080fe2000000003d */
[-C--:B------:R-:W-:Y:S01]  /*1810*/  FFMA R62, R77, R79.reuse, R62 ;  /* 0x0000004f4d3e7223 */ /* 0x080fe2000000003e */
[----:B------:R-:W-:Y:S01]  /*1820*/  FFMA R63, R76, R79, R63 ;  /* 0x0000004f4c3f7223 */ /* 0x000fe2000000003f */
[-C--:B----4-:R-:W-:Y:S01]  /*1830*/  FFMA R64, R47, R80.reuse, R64 ;  /* 0x000000502f407223 */ /* 0x090fe20000000040 */
[-C--:B------:R-:W-:Y:S01]  /*1840*/  FFMA R65, R0, R80.reuse, R65 ;  /* 0x0000005000417223 */ /* 0x080fe20000000041 */
[-C--:B------:R-:W-:Y:S01]  /*1850*/  FFMA R66, R73, R80.reuse, R66 ;  /* 0x0000005049427223 */ /* 0x080fe20000000042 */
[-C--:B------:R-:W-:Y:S01]  /*1860*/  FFMA R67, R72, R80.reuse, R67 ;  /* 0x0000005048437223 */ /* 0x080fe20000000043 */
[-C--:B------:R-:W-:Y:S01]  /*1870*/  FFMA R68, R75, R80.reuse, R68 ;  /* 0x000000504b447223 */ /* 0x080fe20000000044 */
[-C--:B------:R-:W-:Y:S01]  /*1880*/  FFMA R69, R74, R80.reuse, R69 ;  /* 0x000000504a457223 */ /* 0x080fe20000000045 */
[-C--:B------:R-:W-:Y:S01]  /*1890*/  FFMA R70, R77, R80.reuse, R70 ;  /* 0x000000504d467223 */ /* 0x080fe20000000046 */
[----:B------:R-:W-:Y:S01]  /*18a0*/  FFMA R71, R76, R80, R71 ;  /* 0x000000504c477223 */ /* 0x000fe20000000047 */
[----:B------:R-:W-:Y:S06]  /*18b0*/  BRA.U UP0, `(.L_x_6) ;  /* 0xfffffff900b07547 */ /* 0x000fec000b83ffff */
[----:B------:R0:W-:Y:S04]  /*18c0*/  STL.128 [R1], R4 ;  /* 0x0000000401007387 */ /* 0x0001e80000100c00 */
[----:B------:R0:W-:Y:S04]  /*18d0*/  STL.128 [R1+0x10], R8 ;  /* 0x0000100801007387 */ /* 0x0001e80000100c00 */
        /* <DEDUP_REMOVED lines=13> */
[----:B------:R0:W-:Y:S02]  /*19b0*/  STL.128 [R1+0xf0], R68 ;  /* 0x0000f04401007387 */ /* 0x0001e40000100c00 */
.L_x_5:
[----:B------:R-:W2:Y:S01]  /*19c0*/  LDCU UR4, c[0x0][0x3a0] ;  /* 0x00007400ff0477ac */ /* 0x000ea20008000800 */
[----:B------:R-:W-:Y:S01]  /*19d0*/  VIADD R45, R45, 0x1 ;  /* 0x000000012d2d7836 */ /* 0x000fe20000000000 */
[----:B--2---:R-:W-:-:S04]  /*19e0*/  UIADD3 UR4, UPT, UPT, UR4, 0x7, URZ ;  /* 0x0000000704047890 */ /* 0x004fc8000fffe0ff */
[----:B------:R-:W-:Y:S01]  /*19f0*/  USHF.R.U32.HI UR4, URZ, 0x3, UR4 ;  /* 0x00000003ff047899 */ /* 0x000fe20008011604 */
[----:B------:R-:W-:Y:S05]  /*1a00*/  BAR.SYNC.DEFER_BLOCKING 0x0 ;  /* 0x0000000000007b1d */ /* 0x000fea0000010000 */
[----:B------:R-:W-:-:S13]  /*1a10*/  ISETP.NE.AND P0, PT, R45, UR4, PT ;  /* 0x000000042d007c0c */ /* 0x000fda000bf05270 */
[----:B------:R-:W-:Y:S05]  /*1a20*/  @P0 BRA `(.L_x_7) ;  /* 0xffffffe400a40947 */ /* 0x000fea000383ffff */
.L_x_0:
[----:B0-----:R-:W0:Y:S01]  /*1a30*/  S2R R26, SR_CTAID.X ;  /* 0x00000000001a7919 */ /* 0x001e220000002500 */
[----:B------:R-:W0:Y:S01]  /*1a40*/  LDC R3, c[0x0][0x39c] ;  /* 0x0000e700ff037b82 */ /* 0x000e220000000800 */
[----:B------:R-:W-:Y:S01]  /*1a50*/  UMOV UR38, 0x400 ;  /* 0x0000040000267882 */ /* 0x000fe20000000000 */
[----:B------:R-:W-:Y:S01]  /*1a60*/  HFMA2 R2, -RZ, RZ, 0, 0 ;  /* 0x00000000ff027431 */ /* 0x000fe200000001ff */
[----:B------:R-:W3:Y:S01]  /*1a70*/  S2R R29, SR_TID.X ;  /* 0x00000000001d7919 */ /* 0x000ee20000002100 */
[----:B------:R-:W4:Y:S01]  /*1a80*/  LDCU UR39, c[0x0][0x39c] ;  /* 0x00007380ff2777ac */ /* 0x000f220008000800 */
[----:B------:R-:W5:Y:S03]  /*1a90*/  S2R R27, SR_CTAID.Y ;  /* 0x00000000001b7919 */ /* 0x000f660000002600 */
[----:B------:R-:W1:Y:S01]  /*1aa0*/  S2UR UR4, SR_CgaCtaId ;  /* 0x00000000000479c3 */ /* 0x000e620000008800 */
[----:B------:R-:W0:Y:S07]  /*1ab0*/  LDCU.64 UR40, c[0x0][0x390] ;  /* 0x00007200ff2877ac */ /* 0x000e2e0008000a00 */
[----:B------:R-:W2:Y:S01]  /*1ac0*/  LDC R22, c[0x0][0x2f8] ;  /* 0x0000be00ff167b82 */ /* 0x000ea20000000800 */
[----:B0-----:R-:W-:Y:S01]  /*1ad0*/  IMAD R0, R26, R3, RZ ;  /* 0x000000031a007224 */ /* 0x001fe200078e02ff */
[----:B-1----:R-:W-:-:S03]  /*1ae0*/  ULEA UR38, UR4, UR38, 0x18 ;  /* 0x0000002604267291 */ /* 0x002fc6000f8ec0ff */
[----:B------:R-:W-:Y:S01]  /*1af0*/  IMAD.SHL.U32 R0, R0, 0x80, RZ ;  /* 0x0000008000007824 */ /* 0x000fe200078e00ff */
[----:B---3--:R-:W-:Y:S02]  /*1b00*/  SHF.L.U32 R17, R29, 0x2, RZ ;  /* 0x000000021d117819 */ /* 0x008fe400000006ff */
[----:B------:R-:W-:Y:S02]  /*1b10*/  SHF.R.U32.HI R16, RZ, 0x4, R29 ;  /* 0x00000004ff107819 */ /* 0x000fe4000001161d */
[----:B------:R-:W-:Y:S02]  /*1b20*/  LOP3.LUT R17, R17, 0x3c, RZ, 0xc0, !PT ;  /* 0x0000003c11117812 */ /* 0x000fe400078ec0ff */
[----:B--2---:R-:W-:Y:S02]  /*1b30*/  IADD3 R22, P1, P2, R1, 0x100, R22 ;  /* 0x0000010001167810 */ /* 0x004fe40007a3e016 */
[----:B-----5:R-:W-:Y:S01]  /*1b40*/  LEA R28, P0, R27, R0, 0x7 ;  /* 0x000000001b1c7211 */ /* 0x020fe200078038ff */
[----:B------:R-:W-:Y:S01]  /*1b50*/  IMAD R24, R16, 0x100, R17 ;  /* 0x0000010010187824 */ /* 0x000fe200078e0211 */
[----:B------:R-:W-:-:S02]  /*1b60*/  LOP3.LUT R19, R29, 0xf, RZ, 0xc0, !PT ;  /* 0x0000000f1d137812 */ /* 0x000fc400078ec0ff */
[----:B------:R-:W-:Y:S02]  /*1b70*/  LOP3.LUT R31, R26, R27, RZ, 0xfc, !PT ;  /* 0x0000001b1a1f7212 */ /* 0x000fe400078efcff */
[----:B------:R-:W-:Y:S02]  /*1b80*/  LEA R29, R29, UR38, 0x4 ;  /* 0x000000261d1d7c11 */ /* 0x000fe4000f8e20ff */
[----:B------:R-:W-:Y:S02]  /*1b90*/  IADD3.X R23, PT, PT, RZ, UR7, RZ, P1, P2 ;  /* 0x00000007ff177c10 */ /* 0x000fe40008fe44ff */
[----:B----4-:R-:W-:-:S07]  /*1ba0*/  LEA.HI.X.SX32 R30, R0, RZ, 0x1, P0 ;  /* 0x000000ff001e7211 */ /* 0x010fce00000f0eff */
.L_x_107:
[----:B------:R-:W-:-:S05]  /*1bb0*/  SHF.L.U32 R34, R2, 0x3, RZ ;  /* 0x0000000302227819 */ /* 0x000fca00000006ff */
[----:B------:R-:W-:-:S05]  /*1bc0*/  IMAD R34, R34, 0x4, R1 ;  /* 0x0000000422227824 */ /* 0x000fca00078e0201 */
[----:B0-----:R-:W2:Y:S01]  /*1bd0*/  LDL R33, [R34] ;  /* 0x0000000022217983 */ /* 0x001ea20000100800 */
[----:B------:R-:W0:Y:S01]  /*1be0*/  LDCU UR4, c[0x0][0x2f8] ;  /* 0x00005f00ff0477ac */ /* 0x000e220008000800 */
[----:B------:R-:W-:Y:S02]  /*1bf0*/  ISETP.NE.AND P0, PT, R31, RZ, PT ;  /* 0x000000ff1f00720c */ /* 0x000fe40003f05270 */
[----:B0-----:R-:W-:Y:S01]  /*1c00*/  IADD3 R25, PT, PT, R22, -UR4, RZ ;  /* 0x8000000416197c10 */ /* 0x001fe2000fffe0ff */
[----:B--2---:R0:W-:Y:S10]  /*1c10*/  STS [R24+UR38], R33 ;  /* 0x0000002118007988 */ /* 0x0041f40008000826 */
[----:B-1----:R-:W-:Y:S05]  /*1c20*/  @P0 BRA `(.L_x_8) ;  /* 0x0000000400c00947 */ /* 0x002fea0003800000 */
[----:B------:R-:W-:Y:S01]  /*1c30*/  FADD R32, R33, -707981312 ;  /* 0xce28cbc021207421 */ /* 0x000fe20000000000 */
[----:B------:R-:W-:Y:S04]  /*1c40*/  BSSY.RECONVERGENT B6, `(.L_x_9) ;  /* 0x0000036000067945 */ /* 0x000fe80003800200 */
[----:B------:R-:W-:-:S13]  /*1c50*/  FSETP.NEU.AND P0, PT, R32, RZ, PT ;  /* 0x000000ff2000720b */ /* 0x000fda0003f0d000 */
[----:B------:R-:W-:Y:S05]  /*1c60*/  @P0 BRA `(.L_x_10) ;  /* 0x0000000000cc0947 */ /* 0x000fea0003800000 */
[----:B------:R-:W-:Y:S01]  /*1c70*/  IMAD.MOV.U32 R10, RZ, RZ, 0x0 ;  /* 0x00000000ff0a7424 */ /* 0x000fe200078e00ff */
[----:B------:R-:W-:Y:S01]  /*1c80*/  MOV R11, 0x41c51978 ;  /* 0x41c51978000b7802 */ /* 0x000fe20000000f00 */
[----:B------:R-:W1:Y:S01]  /*1c90*/  LDCU.64 UR4, c[0x4][0x8] ;  /* 0x01000100ff0477ac */ /* 0x000e620008000a00 */
[----:B------:R-:W-:Y:S01]  /*1ca0*/  MOV R18, 0x0 ;  /* 0x0000000000127802 */ /* 0x000fe20000000f00 */
[----:B------:R-:W-:Y:S01]  /*1cb0*/  IMAD.MOV.U32 R6, RZ, RZ, R22 ;  /* 0x000000ffff067224 */ /* 0x000fe200078e0016 */
[----:B------:R-:W-:Y:S01]  /*1cc0*/  MOV R7, R23 ;  /* 0x0000001700077202 */ /* 0x000fe20000000f00 */
[----:B------:R2:W-:Y:S01]  /*1cd0*/  STL.64 [R25], R10 ;  /* 0x0000000a19007387 */ /* 0x0005e20000100a00 */
[----:B------:R2:W3:Y:S01]  /*1ce0*/  LDC.64 R8, c[0x4][R18] ;  /* 0x0100000012087b82 */ /* 0x0004e20000000a00 */
[----:B-1----:R-:W-:Y:S01]  /*1cf0*/  IMAD.U32 R4, RZ, RZ, UR4 ;  /* 0x00000004ff047e24 */ /* 0x002fe2000f8e00ff */
[----:B--2---:R-:W-:-:S07]  /*1d00*/  MOV R5, UR5 ;  /* 0x0000000500057c02 */ /* 0x004fce0008000f00 */
[----:B------:R-:W-:-:S07]  /*1d10*/  LEPC R20, `(.L_x_11) ;  /* 0x000000001014794e */ /* 0x000fce0000000000 */
[----:B0--3--:R-:W-:Y:S05]  /*1d20*/  CALL.ABS.NOINC R8 ;  /* 0x0000000008007343 */ /* 0x009fea0003c00000 */
.L_x_11:
[----:B------:R-:W0:Y:S01]  /*1d30*/  F2F.F64.F32 R8, R32 ;  /* 0x0000002000087310 */ /* 0x000e220000201800 */
[----:B------:R1:W2:Y:S01]  /*1d40*/  LDC.64 R10, c[0x4][R18] ;  /* 0x01000000120a7b82 */ /* 0x0002a20000000a00 */
[----:B------:R-:W3:Y:S01]  /*1d50*/  LDCU.64 UR4, c[0x4][0x10] ;  /* 0x01000200ff0477ac */ /* 0x000ee20008000a00 */
[----:B------:R-:W-:Y:S01]  /*1d60*/  IMAD.MOV.U32 R6, RZ, RZ, R22 ;  /* 0x000000ffff067224 */ /* 0x000fe200078e0016 */
[----:B------:R-:W-:Y:S01]  /*1d70*/  MOV R7, R23 ;  /* 0x0000001700077202 */ /* 0x000fe20000000f00 */
[----:B0-----:R1:W-:Y:S01]  /*1d80*/  STL.64 [R25], R8 ;  /* 0x0000000819007387 */ /* 0x0013e20000100a00 */
[----:B---3--:R-:W-:Y:S01]  /*1d90*/  IMAD.U32 R4, RZ, RZ, UR4 ;  /* 0x00000004ff047e24 */ /* 0x008fe2000f8e00ff */
[----:B------:R-:W-:-:S07]  /*1da0*/  MOV R5, UR5 ;  /* 0x0000000500057c02 */ /* 0x000fce0008000f00 */
[----:B------:R-:W-:-:S07]  /*1db0*/  LEPC R20, `(.L_x_12) ;  /* 0x000000001014794e */ /* 0x000fce0000000000 */
[----:B-12---:R-:W-:Y:S05]  /*1dc0*/  CALL.ABS.NOINC R10 ;  /* 0x000000000a007343 */ /* 0x006fea0003c00000 */
.L_x_12:
[----:B------:R-:W-:Y:S01]  /*1dd0*/  IMAD.MOV.U32 R3, RZ, RZ, RZ ;  /* 0x000000ffff037224 */ /* 0x000fe200078e00ff */
[----:B------:R0:W1:Y:S01]  /*1de0*/  LDC.64 R8, c[0x4][R18] ;  /* 0x0100000012087b82 */ /* 0x0000620000000a00 */
[----:B------:R-:W2:Y:S01]  /*1df0*/  LDCU.64 UR4, c[0x4][0x18] ;  /* 0x01000300ff0477ac */ /* 0x000ea20008000a00 */
[----:B------:R-:W-:Y:S01]  /*1e00*/  MOV R6, R22 ;  /* 0x0000001600067202 */ /* 0x000fe20000000f00 */
[----:B------:R-:W-:Y:S01]  /*1e10*/  IMAD.MOV.U32 R7, RZ, RZ, R23 ;  /* 0x000000ffff077224 */ /* 0x000fe200078e0017 */
[----:B------:R0:W-:Y:S01]  /*1e20*/  STL.64 [R25], R2 ;  /* 0x0000000219007387 */ /* 0x0001e20000100a00 */
[----:B--2---:R-:W-:Y:S01]  /*1e30*/  MOV R4, UR4 ;  /* 0x0000000400047c02 */ /* 0x004fe20008000f00 */
[----:B0-----:R-:W-:-:S07]  /*1e40*/  IMAD.U32 R5, RZ, RZ, UR5 ;  /* 0x00000005ff057e24 */ /* 0x001fce000f8e00ff */
[----:B------:R-:W-:-:S07]  /*1e50*/  LEPC R20, `(.L_x_13) ;  /* 0x000000001014794e */ /* 0x000fce0000000000 */
[----:B-1----:R-:W-:Y:S05]  /*1e60*/  CALL.ABS.NOINC R8 ;  /* 0x0000000008007343 */ /* 0x002fea0003c00000 */
.L_x_13:
[----:B------:R0:W-:Y:S01]  /*1e70*/  STL.64 [R25], R16 ;  /* 0x0000001019007387 */ /* 0x0001e20000100a00 */
[----:B------:R0:W1:Y:S01]  /*1e80*/  LDC.64 R8, c[0x4][R18] ;  /* 0x0100000012087b82 */ /* 0x0000620000000a00 */
[----:B------:R-:W2:Y:S01]  /*1e90*/  LDCU.64 UR4, c[0x4][0x20] ;  /* 0x01000400ff0477ac */ /* 0x000ea20008000a00 */
[----:B------:R-:W-:Y:S01]  /*1ea0*/  MOV R6, R22 ;  /* 0x0000001600067202 */ /* 0x000fe20000000f00 */
[----:B------:R-:W-:Y:S01]  /*1eb0*/  IMAD.MOV.U32 R7, RZ, RZ, R23 ;  /* 0x000000ffff077224 */ /* 0x000fe200078e0017 */
[----:B--2---:R-:W-:Y:S01]  /*1ec0*/  MOV R4, UR4 ;  /* 0x0000000400047c02 */ /* 0x004fe20008000f00 */
[----:B0-----:R-:W-:-:S07]  /*1ed0*/  IMAD.U32 R5, RZ, RZ, UR5 ;  /* 0x00000005ff057e24 */ /* 0x001fce000f8e00ff */
[----:B------:R-:W-:-:S07]  /*1ee0*/  LEPC R20, `(.L_x_14) ;  /* 0x000000001014794e */ /* 0x000fce0000000000 */
[----:B-1----:R-:W-:Y:S05]  /*1ef0*/  CALL.ABS.NOINC R8 ;  /* 0x0000000008007343 */ /* 0x002fea0003c00000 */
.L_x_14:
[----:B------:R-:W0:Y:S01]  /*1f00*/  F2F.F64.F32 R8, R33 ;  /* 0x0000002100087310 */ /* 0x000e220000201800 */
[----:B------:R1:W2:Y:S01]  /*1f10*/  LDC.64 R10, c[0x4][R18] ;  /* 0x01000000120a7b82 */ /* 0x0002a20000000a00 */
[----:B------:R-:W3:Y:S01]  /*1f20*/  LDCU.64 UR4, c[0x4][0x28] ;  /* 0x01000500ff0477ac */ /* 0x000ee20008000a00 */
[----:B------:R-:W-:Y:S01]  /*1f30*/  MOV R6, R22 ;  /* 0x0000001600067202 */ /* 0x000fe20000000f00 */
[----:B------:R-:W-:Y:S01]  /*1f40*/  IMAD.MOV.U32 R7, RZ, RZ, R23 ;  /* 0x000000ffff077224 */ /* 0x000fe200078e0017 */
[----:B0-----:R1:W-:Y:S01]  /*1f50*/  STL.64 [R25], R8 ;  /* 0x0000000819007387 */ /* 0x0013e20000100a00 */
[----:B---3--:R-:W-:Y:S01]  /*1f60*/  MOV R4, UR4 ;  /* 0x0000000400047c02 */ /* 0x008fe20008000f00 */
[----:B------:R-:W-:-:S07]  /*1f70*/  IMAD.U32 R5, RZ, RZ, UR5 ;  /* 0x00000005ff057e24 */ /* 0x000fce000f8e00ff */
[----:B------:R-:W-:-:S07]  /*1f80*/  LEPC R20, `(.L_x_10) ;  /* 0x000000001014794e */ /* 0x000fce0000000000 */
[----:B-12---:R-:W-:Y:S05]  /*1f90*/  CALL.ABS.NOINC R10 ;  /* 0x000000000a007343 */ /* 0x006fea0003c00000 */
.L_x_10:
[----:B------:R-:W-:Y:S05]  /*1fa0*/  BSYNC.RECONVERGENT B6 ;  /* 0x0000000000067941 */ /* 0x000fea0003800200 */
.L_x_9:
[----:B------:R-:W-:Y:S01]  /*1fb0*/  FADD R18, R33, -708371712 ;  /* 0xce28e39421127421 */ /* 0x000fe20000000000 */
[----:B------:R-:W-:Y:S04]  /*1fc0*/  BSSY.RECONVERGENT B6, `(.L_x_8) ;  /* 0x0000036000067945 */ /* 0x000fe80003800200 */
[----:B------:R-:W-:-:S13]  /*1fd0*/  FSETP.NEU.AND P0, PT, R18, RZ, PT ;  /* 0x000000ff1200720b */ /* 0x000fda0003f0d000 */
[----:B------:R-:W-:Y:S05]  /*1fe0*/  @P0 BRA `(.L_x_15) ;  /* 0x0000000000cc0947 */ /* 0x000fea0003800000 */
[----:B------:R-:W-:Y:S02]  /*1ff0*/  HFMA2 R8, -RZ, RZ, -0.0 , 0 ;  /* 0x80000000ff087431 */ /* 0x000fe400000001ff */
[----:B------:R-:W-:Y:S01]  /*2000*/  IMAD.MOV.U32 R9, RZ, RZ, 0x41c51c72 ;  /* 0x41c51c72ff097424 */ /* 0x000fe200078e00ff */
[----:B------:R-:W-:Y:S01]  /*2010*/  MOV R32, 0x0 ;  /* 0x0000000000207802 */ /* 0x000fe20000000f00 */
[----:B------:R-:W1:Y:S01]  /*2020*/  LDCU.64 UR4, c[0x4][0x30] ;  /* 0x01000600ff0477ac */ /* 0x000e620008000a00 */
[----:B------:R-:W-:Y:S01]  /*2030*/  MOV R6, R22 ;  /* 0x0000001600067202 */ /* 0x000fe20000000f00 */
[----:B------:R-:W-:Y:S01]  /*2040*/  IMAD.MOV.U32 R7, RZ, RZ, R23 ;  /* 0x000000ffff077224 */ /* 0x000fe200078e0017 */
[----:B------:R2:W3:Y:S01]  /*2050*/  LDC.64 R10, c[0x4][R32] ;  /* 0x01000000200a7b82 */ /* 0x0004e20000000a00 */
[----:B------:R2:W-:Y:S01]  /*2060*/  STL.64 [R25], R8 ;  /* 0x0000000819007387 */ /* 0x0005e20000100a00 */
[----:B-1----:R-:W-:Y:S01]  /*2070*/  MOV R4, UR4 ;  /* 0x0000000400047c02 */ /* 0x002fe20008000f00 */
[----:B--2---:R-:W-:-:S07]  /*2080*/  IMAD.U32 R5, RZ, RZ, UR5 ;  /* 0x00000005ff057e24 */ /* 0x004fce000f8e00ff */
[----:B------:R-:W-:-:S07]  /*2090*/  LEPC R20, `(.L_x_16) ;  /* 0x000000001014794e */ /* 0x000fce0000000000 */
[----:B0--3--:R-:W-:Y:S05]  /*20a0*/  CALL.ABS.NOINC R10 ;  /* 0x000000000a007343 */ /* 0x009fea0003c00000 */
.L_x_16:
        /* <DEDUP_REMOVED lines=10> */
.L_x_17:
[----:B------:R-:W-:Y:S01]  /*2150*/  HFMA2 R3, -RZ, RZ, 0, 0 ;  /* 0x00000000ff037431 */ /* 0x000fe200000001ff */
[----:B------:R0:W1:Y:S01]  /*2160*/  LDC.64 R8, c[0x4][R32] ;  /* 0x0100000020087b82 */ /* 0x0000620000000a00 */
[----:B------:R-:W2:Y:S01]  /*2170*/  LDCU.64 UR4, c[0x4][0x18] ;  /* 0x01000300ff0477ac */ /* 0x000ea20008000a00 */
[----:B------:R-:W-:Y:S01]  /*2180*/  IMAD.MOV.U32 R6, RZ, RZ, R22 ;  /* 0x000000ffff067224 */ /* 0x000fe200078e0016 */
[----:B------:R-:W-:Y:S01]  /*2190*/  MOV R7, R23 ;  /* 0x0000001700077202 */ /* 0x000fe20000000f00 */
[----:B------:R0:W-:Y:S01]  /*21a0*/  STL.64 [R25], R2 ;  /* 0x0000000219007387 */ /* 0x0001e20000100a00 */
[----:B--2---:R-:W-:Y:S01]  /*21b0*/  IMAD.U32 R4, RZ, RZ, UR4 ;  /* 0x00000004ff047e24 */ /* 0x004fe2000f8e00ff */
[----:B0-----:R-:W-:-:S07]  /*21c0*/  MOV R5, UR5 ;  /* 0x0000000500057c02 */ /* 0x001fce0008000f00 */
[----:B------:R-:W-:-:S07]  /*21d0*/  LEPC R20, `(.L_x_18) ;  /* 0x000000001014794e */ /* 0x000fce0000000000 */
[----:B-1----:R-:W-:Y:S05]  /*21e0*/  CALL.ABS.NOINC R8 ;  /* 0x0000000008007343 */ /* 0x002fea0003c00000 */
.L_x_18:
[----:B------:R0:W-:Y:S01]  /*21f0*/  STL.64 [R25], R16 ;  /* 0x0000001019007387 */ /* 0x0001e20000100a00 */
[----:B------:R0:W1:Y:S01]  /*2200*/  LDC.64 R8, c[0x4][R32] ;  /* 0x0100000020087b82 */ /* 0x0000620000000a00 */
[----:B------:R-:W2:Y:S01]  /*2210*/  LDCU.64 UR4, c[0x4][0x20] ;  /* 0x01000400ff0477ac */ /* 0x000ea20008000a00 */
[----:B------:R-:W-:Y:S01]  /*2220*/  IMAD.MOV.U32 R6, RZ, RZ, R22 ;  /* 0x000000ffff067224 */ /* 0x000fe200078e0016 */
[----:B------:R-:W-:Y:S01]  /*2230*/  MOV R7, R23 ;  /* 0x0000001700077202 */ /* 0x000fe20000000f00 */
[----:B--2---:R-:W-:Y:S01]  /*2240*/  IMAD.U32 R4, RZ, RZ, UR4 ;  /* 0x00000004ff047e24 */ /* 0x004fe2000f8e00ff */
[----:B0-----:R-:W-:-:S07]  /*2250*/  MOV R5, UR5 ;  /* 0x0000000500057c02 */ /* 0x001fce0008000f00 */
[----:B------:R-:W-:-:S07]  /*2260*/  LEPC R20, `(.L_x_19) ;  /* 0x000000001014794e */ /* 0x000fce0000000000 */
[----:B-1----:R-:W-:Y:S05]  /*2270*/  CALL.ABS.NOINC R8 ;  /* 0x0000000008007343 */ /* 0x002fea0003c00000 */
.L_x_19:
        /* <DEDUP_REMOVED lines=10> */
.L_x_15:
[----:B------:R-:W-:Y:S05]  /*2320*/  BSYNC.RECONVERGENT B6 ;  /* 0x0000000000067941 */ /* 0x000fea0003800200 */
.L_x_8:
[----:B0-----:R-:W2:Y:S01]  /*2330*/  LDL R33, [R34+0x4] ;  /* 0x0000040022217983 */ /* 0x001ea20000100800 */
[----:B------:R-:W-:-:S03]  /*2340*/  ISETP.NE.AND P0, PT, R31, RZ, PT ;  /* 0x000000ff1f00720c */ /* 0x000fc60003f05270 */
[----:B--2---:R0:W-:Y:S10]  /*2350*/  STS [R24+UR38+0x40], R33 ;  /* 0x0000402118007988 */ /* 0x0041f40008000826 */
[----:B------:R-:W-:Y:S05]  /*2360*/  @P0 BRA `(.L_x_20) ;  /* 0x0000000400c00947 */ /* 0x000fea0003800000 */
[----:B------:R-:W-:Y:S01]  /*2370*/  FADD R18, R33, -707981312 ;  /* 0xce28cbc021127421 */ /* 0x000fe20000000000 */
[----:B------:R-:W-:Y:S04]  /*2380*/  BSSY.RECONVERGENT B6, `(.L_x_21) ;  /* 0x0000036000067945 */ /* 0x000fe80003800200 */
[----:B------:R-:W-:-:S13]  /*2390*/  FSETP.NEU.AND P0, PT, R18, RZ, PT ;  /* 0x000000ff1200720b */ /* 0x000fda0003f0d000 */
[----:B------:R-:W-:Y:S05]  /*23a0*/  @P0 BRA `(.L_x_22) ;  /* 0x0000000000cc0947 */ /* 0x000fea0003800000 */
[----:B------:R-:W-:Y:S02]  /*23b0*/  HFMA2 R9, -RZ, RZ, 2.884765625, 0.0026702880859375 ;  /* 0x41c51978ff097431 */ /* 0x000fe400000001ff */
[----:B------:R-:W-:Y:S01]  /*23c0*/  IMAD.MOV.U32 R8, RZ, RZ, 0x0 ;  /* 0x00000000ff087424 */ /* 0x000fe200078e00ff */
[----:B------:R-:W-:Y:S01]  /*23d0*/  MOV R32, 0x0 ;  /* 0x0000000000207802 */ /* 0x000fe20000000f00 */
[----:B------:R-:W1:Y:S01]  /*23e0*/  LDCU.64 UR4, c[0x4][0x8] ;  /* 0x01000100ff0477ac */ /* 0x000e620008000a00 */
[----:B------:R-:W-:Y:S01]  /*23f0*/  IMAD.MOV.U32 R6, RZ, RZ, R22 ;  /* 0x000000ffff067224 */ /* 0x000fe200078e0016 */
[----:B------:R-:W-:Y:S01]  /*2400*/  MOV R7, R23 ;  /* 0x0000001700077202 */ /* 0x000fe20000000f00 */
[----:B------:R2:W3:Y:S01]  /*2410*/  LDC.64 R10, c[0x4][R32] ;  /* 0x01000000200a7b82 */ /* 0x0004e20000000a00 */
[----:B------:R2:W-:Y:S01]  /*2420*/  STL.64 [R25], R8 ;  /* 0x0000000819007387 */ /* 0x0005e20000100a00 */
[----:B-1----:R-:W-:Y:S01]  /*2430*/  IMAD.U32 R4, RZ, RZ, UR4 ;  /* 0x00000004ff047e24 */ /* 0x002fe2000f8e00ff */
[----:B--2---:R-:W-:-:S07]  /*2440*/  MOV R5, UR5 ;  /* 0x0000000500057c02 */ /* 0x004fce0008000f00 */
[----:B------:R-:W-:-:S07]  /*2450*/  LEPC R20, `(.L_x_23) ;  /* 0x000000001014794e */ /* 0x000fce0000000000 */
[----:B0--3--:R-:W-:Y:S05]  /*2460*/  CALL.ABS.NOINC R10 ;  /* 0x000000000a007343 */ /* 0x009fea0003c00000 */
.L_x_23:
        /* <DEDUP_REMOVED lines=10> */
.L_x_24:
[----:B------:R-:W-:Y:S01]  /*2510*/  IMAD.MOV.U32 R3, RZ, RZ, 0x1 ;  /* 0x00000001ff037424 */ /* 0x000fe200078e00ff */
        /* <DEDUP_REMOVED lines=9> */
.L_x_25:
        /* <DEDUP_REMOVED lines=9> */
.L_x_26:
        /* <DEDUP_REMOVED lines=10> */
.L_x_22:
[----:B------:R-:W-:Y:S05]  /*26e0*/  BSYNC.RECONVERGENT B6 ;  /* 0x0000000000067941 */ /* 0x000fea0003800200 */
.L_x_21:
        /* <DEDUP_REMOVED lines=16> */
.L_x_28:
        /* <DEDUP_REMOVED lines=10> */
.L_x_29:
[----:B------:R-:W-:Y:S01]  /*2890*/  HFMA2 R3, -RZ, RZ, 0, 5.9604644775390625e-08 ;  /* 0x00000001ff037431 */ /* 0x000fe200000001ff */
        /* <DEDUP_REMOVED lines=9> */
.L_x_30:
        /* <DEDUP_REMOVED lines=9> */
.L_x_31:
        /* <DEDUP_REMOVED lines=10> */
.L_x_27:
[----:B------:R-:W-:Y:S05]  /*2a60*/  BSYNC.RECONVERGENT B6 ;  /* 0x0000000000067941 */ /* 0x000fea0003800200 */
.L_x_20:
        /* <DEDUP_REMOVED lines=20> */
.L_x_35:
        /* <DEDUP_REMOVED lines=10> */
.L_x_36:
        /* <DEDUP_REMOVED lines=10> */
.L_x_37:
        /* <DEDUP_REMOVED lines=9> */
.L_x_38:
        /* <DEDUP_REMOVED lines=10> */
.L_x_34:
[----:B------:R-:W-:Y:S05]  /*2e20*/  BSYNC.RECONVERGENT B6 ;  /* 0x0000000000067941 */ /* 0x000fea0003800200 */
.L_x_33:
        /* <DEDUP_REMOVED lines=16> */
.L_x_40:
        /* <DEDUP_REMOVED lines=10> */
.L_x_41:
[----:B------:R-:W-:Y:S01]  /*2fd0*/  HFMA2 R3, -RZ, RZ, 0, 1.1920928955078125e-07 ;  /* 0x00000002ff037431 */ /* 0x000fe200000001ff */
        /* <DEDUP_REMOVED lines=9> */
.L_x_42:
        /* <DEDUP_REMOVED lines=9> */
.L_x_43:
        /* <DEDUP_REMOVED lines=10> */
.L_x_39:
[----:B------:R-:W-:Y:S05]  /*31a0*/  BSYNC.RECONVERGENT B6 ;  /* 0x0000000000067941 */ /* 0x000fea0003800200 */
.L_x_32:
        /* <DEDUP_REMOVED lines=20> */
.L_x_47:
        /* <DEDUP_REMOVED lines=10> */
.L_x_48:
        /* <DEDUP_REMOVED lines=10> */
.L_x_49:
        /* <DEDUP_REMOVED lines=9> */
.L_x_50:
        /* <DEDUP_REMOVED lines=10> */
.L_x_46:
[----:B------:R-:W-:Y:S05]  /*3560*/  BSYNC.RECONVERGENT B6 ;  /* 0x0000000000067941 */ /* 0x000fea0003800200 */
.L_x_45:
[----:B------:R-:W-:-:S05]  /*3570*/  FADD R18, R33, -708371712 ;  /* 0xce28e39421127421 */ /* 0x000fca0000000000 */
        /* <DEDUP_REMOVED lines=14> */
.L_x_51:
        /* <DEDUP_REMOVED lines=10> */
.L_x_52:
[----:B------:R-:W-:Y:S01]  /*3700*/  HFMA2 R3, -RZ, RZ, 0, 1.78813934326171875e-07 ;  /* 0x00000003ff037431 */ /* 0x000fe200000001ff */
        /* <DEDUP_REMOVED lines=9> */
.L_x_53:
        /* <DEDUP_REMOVED lines=9> */
.L_x_54:
        /* <DEDUP_REMOVED lines=10> */
.L_x_44:
[----:B------:R-:W-:Y:S05]  /*38d0*/  WARPSYNC.ALL ;  /* 0x0000000000007948 */ /* 0x000fea0003800000 */
[----:B------:R-:W-:Y:S01]  /*38e0*/  BAR.SYNC.DEFER_BLOCKING 0x0 ;  /* 0x0000000000007b1d */ /* 0x000fe20000010000 */
[----:B------:R-:W-:-:S04]  /*38f0*/  IMAD R0, R2, 0x10, R16 ;  /* 0x0000001002007824 */ /* 0x000fc800078e0210 */
[----:B------:R-:W-:Y:S01]  /*3900*/  IMAD R0, R0, UR39, RZ ;  /* 0x0000002700007c24 */ /* 0x000fe2000f8e02ff */
[----:B------:R-:W-:Y:S04]  /*3910*/  BSSY.RECONVERGENT B6, `(.L_x_55) ;  /* 0x0000022000067945 */ /* 0x000fe80003800200 */
[--C-:B------:R-:W-:Y:S02]  /*3920*/  SHF.R.S32.HI R3, RZ, 0x1f, R0.reuse ;  /* 0x0000001fff037819 */ /* 0x100fe40000011400 */
[C---:B------:R-:W-:Y:S02]  /*3930*/  IADD3 R8, P0, P1, R17.reuse, R28, R0 ;  /* 0x0000001c11087210 */ /* 0x040fe4000791e000 */
[----:B------:R-:W-:Y:S02]  /*3940*/  IADD3 R37, PT, PT, R17, R0, RZ ;  /* 0x0000000011257210 */ /* 0x000fe40007ffe0ff */
[----:B------:R-:W-:-:S02]  /*3950*/  IADD3.X R3, PT, PT, RZ, R30, R3, P0, P1 ;  /* 0x0000001eff037210 */ /* 0x000fc400007e2403 */
[----:B------:R-:W-:-:S04]  /*3960*/  LEA R32, P0, R8, UR40, 0x2 ;  /* 0x0000002808207c11 */ /* 0x000fc8000f8010ff */
[----:B0-----:R-:W-:Y:S01]  /*3970*/  LEA.HI.X R33, R8, UR41, R3, 0x2, P0 ;  /* 0x0000002908217c11 */ /* 0x001fe200080f1403 */
[----:B------:R-:W0:Y:S01]  /*3980*/  LDS.128 R4, [R29] ;  /* 0x000000001d047984 */ /* 0x000e220000000c00 */
[----:B------:R-:W-:-:S04]  /*3990*/  ISETP.NE.AND P0, PT, R37, 0x40, PT ;  /* 0x000000402500780c */ /* 0x000fc80003f05270 */
[----:B------:R-:W-:Y:S01]  /*39a0*/  ISETP.NE.OR P0, PT, R31, RZ, P0 ;  /* 0x000000ff1f00720c */ /* 0x000fe20000705670 */
[----:B0-----:R0:W-:-:S12]  /*39b0*/  STG.E.128 desc[UR36][R32.64], R4 ;  /* 0x0000000420007986 */ /* 0x0011d8000c101d24 */
[----:B------:R-:W-:Y:S05]  /*39c0*/  @P0 BRA `(.L_x_56) ;  /* 0x0000000000580947 */ /* 0x000fea0003800000 */
[----:B------:R-:W1:Y:S01]  /*39d0*/  LDS R0, [R24+UR38+0xc0] ;  /* 0x0000c02618007984 */ /* 0x000e620008000800 */
[----:B------:R-:W-:Y:S01]  /*39e0*/  MOV R35, 0x0 ;  /* 0x0000000000237802 */ /* 0x000fe20000000f00 */
[----:B------:R-:W2:Y:S01]  /*39f0*/  LDCU.64 UR4, c[0x4][0x38] ;  /* 0x01000700ff0477ac */ /* 0x000ea20008000a00 */
[----:B0-----:R-:W-:Y:S01]  /*3a00*/  IMAD.MOV.U32 R6, RZ, RZ, R22 ;  /* 0x000000ffff067224 */ /* 0x001fe200078e0016 */
[----:B------:R-:W-:Y:S01]  /*3a10*/  MOV R7, R23 ;  /* 0x0000001700077202 */ /* 0x000fe20000000f00 */
[----:B------:R0:W3:Y:S01]  /*3a20*/  LDC.64 R10, c[0x4][R35] ;  /* 0x01000000230a7b82 */ /* 0x0000e20000000a00 */
[----:B--2---:R-:W-:Y:S01]  /*3a30*/  IMAD.U32 R4, RZ, RZ, UR4 ;  /* 0x00000004ff047e24 */ /* 0x004fe2000f8e00ff */
[----:B------:R-:W-:Y:S01]  /*3a40*/  MOV R5, UR5 ;  /* 0x0000000500057c02 */ /* 0x000fe20008000f00 */
[----:B-1----:R-:W1:Y:S02]  /*3a50*/  F2F.F64.F32 R8, R0 ;  /* 0x0000000000087310 */ /* 0x002e640000201800 */
[----:B-1-3--:R0:W-:Y:S04]  /*3a60*/  STL.64 [R25], R8 ;  /* 0x0000000819007387 */ /* 0x00a1e80000100a00 */
[----:B------:R-:W-:-:S07]  /*3a70*/  LEPC R20, `(.L_x_57) ;  /* 0x000000001014794e */ /* 0x000fce0000000000 */
[----:B0-----:R-:W-:Y:S05]  /*3a80*/  CALL.ABS.NOINC R10 ;  /* 0x000000000a007343 */ /* 0x001fea0003c00000 */
.L_x_57:
[----:B------:R-:W-:Y:S01]  /*3a90*/  IMAD.MOV.U32 R18, RZ, RZ, R16 ;  /* 0x000000ffff127224 */ /* 0x000fe200078e0010 */
        /* <DEDUP_REMOVED lines=9> */
.L_x_56:
[----:B------:R-:W-:Y:S05]  /*3b30*/  BSYNC.RECONVERGENT B6 ;  /* 0x0000000000067941 */ /* 0x000fea0003800200 */
.L_x_55:
[----:B------:R-:W2:Y:S01]  /*3b40*/  LDL R35, [R34+0x10] ;  /* 0x0000100022237983 */ /* 0x000ea20000100800 */
[----:B------:R-:W-:Y:S05]  /*3b50*/  WARPSYNC.ALL ;  /* 0x0000000000007948 */ /* 0x000fea0003800000 */
[----:B------:R-:W-:Y:S01]  /*3b60*/  BAR.SYNC.DEFER_BLOCKING 0x0 ;  /* 0x0000000000007b1d */ /* 0x000fe20000010000 */
[----:B------:R-:W-:-:S05]  /*3b70*/  ISETP.NE.AND P0, PT, R31, RZ, PT ;  /* 0x000000ff1f00720c */ /* 0x000fca0003f05270 */
[----:B--2---:R1:W-:Y:S08]  /*3b80*/  STS [R24+UR38], R35 ;  /* 0x0000002318007988 */ /* 0x0043f00008000826 */
[----:B------:R-:W-:Y:S05]  /*3b90*/  @P0 BRA `(.L_x_58) ;  /* 0x0000000400c00947 */ /* 0x000fea0003800000 */
[----:B------:R-:W-:Y:S01]  /*3ba0*/  FADD R18, R35, -707981312 ;  /* 0xce28cbc023127421 */ /* 0x000fe20000000000 */
[----:B------:R-:W-:Y:S04]  /*3bb0*/  BSSY.RECONVERGENT B6, `(.L_x_59) ;  /* 0x0000036000067945 */ /* 0x000fe80003800200 */
[----:B------:R-:W-:-:S13]  /*3bc0*/  FSETP.NEU.AND P0, PT, R18, RZ, PT ;  /* 0x000000ff1200720b */ /* 0x000fda0003f0d000 */
[----:B------:R-:W-:Y:S05]  /*3bd0*/  @P0 BRA `(.L_x_60) ;  /* 0x0000000000cc0947 */ /* 0x000fea0003800000 */
[----:B------:R-:W-:Y:S02]  /*3be0*/  HFMA2 R8, -RZ, RZ, 0, 0 ;  /* 0x00000000ff087431 */ /* 0x000fe400000001ff */
[----:B------:R-:W-:Y:S01]  /*3bf0*/  IMAD.MOV.U32 R9, RZ, RZ, 0x41c51978 ;  /* 0x41c51978ff097424 */ /* 0x000fe200078e00ff */
[----:B------:R-:W-:Y:S01]  /*3c00*/  MOV R36, 0x0 ;  /* 0x0000000000247802 */ /* 0x000fe20000000f00 */
[----:B------:R-:W2:Y:S01]  /*3c10*/  LDCU.64 UR4, c[0x4][0x8] ;  /* 0x01000100ff0477ac */ /* 0x000ea20008000a00 */
[----:B0-----:R-:W-:Y:S01]  /*3c20*/  MOV R6, R22 ;  /* 0x0000001600067202 */ /* 0x001fe20000000f00 */
[----:B------:R-:W-:Y:S01]  /*3c30*/  IMAD.MOV.U32 R7, RZ, RZ, R23 ;  /* 0x000000ffff077224 */ /* 0x000fe200078e0017 */
[----:B------:R0:W3:Y:S01]  /*3c40*/  LDC.64 R10, c[0x4][R36] ;  /* 0x01000000240a7b82 */ /* 0x0000e20000000a00 */
[----:B------:R0:W-:Y:S01]  /*3c50*/  STL.64 [R25], R8 ;  /* 0x0000000819007387 */ /* 0x0001e20000100a00 */
[----:B--2---:R-:W-:Y:S01]  /*3c60*/  MOV R4, UR4 ;  /* 0x0000000400047c02 */ /* 0x004fe20008000f00 */
[----:B0-----:R-:W-:-:S07]  /*3c70*/  IMAD.U32 R5, RZ, RZ, UR5 ;  /* 0x00000005ff057e24 */ /* 0x001fce000f8e00ff */
[----:B------:R-:W-:-:S07]  /*3c80*/  LEPC R20, `(.L_x_61) ;  /* 0x000000001014794e */ /* 0x000fce0000000000 */
[----:B-1-3--:R-:W-:Y:S05]  /*3c90*/  CALL.ABS.NOINC R10 ;  /* 0x000000000a007343 */ /* 0x00afea0003c00000 */
.L_x_61:
        /* <DEDUP_REMOVED lines=10> */
.L_x_62:
[----:B------:R-:W-:Y:S01]  /*3d40*/  HFMA2 R3, -RZ, RZ, 0, 2.384185791015625e-07 ;  /* 0x00000004ff037431 */ /* 0x000fe200000001ff */
        /* <DEDUP_REMOVED lines=9> */
.L_x_63:
        /* <DEDUP_REMOVED lines=9> */
.L_x_64:
        /* <DEDUP_REMOVED lines=10> */
.L_x_60:
[----:B------:R-:W-:Y:S05]  /*3f10*/  BSYNC.RECONVERGENT B6 ;  /* 0x0000000000067941 */ /* 0x000fea0003800200 */
.L_x_59:
[----:B------:R-:W-:Y:S01]  /*3f20*/  FADD R18, R35, -708371712 ;  /* 0xce28e39423127421 */ /* 0x000fe20000000000 */
[----:B------:R-:W-:Y:S04]  /*3f30*/  BSSY.RECONVERGENT B6, `(.L_x_58) ;  /* 0x0000036000067945 */ /* 0x000fe80003800200 */
[----:B------:R-:W-:-:S13]  /*3f40*/  FSETP.NEU.AND P0, PT, R18, RZ, PT ;  /* 0x000000ff1200720b */ /* 0x000fda0003f0d000 */
[----:B------:R-:W-:Y:S05]  /*3f50*/  @P0 BRA `(.L_x_65) ;  /* 0x0000000000cc0947 */ /* 0x000fea0003800000 */
[----:B------:R-:W-:Y:S02]  /*3f60*/  HFMA2 R9, -RZ, RZ, 2.884765625, 0.00434112548828125 ;  /* 0x41c51c72ff097431 */ /* 0x000fe400000001ff */
[----:B------:R-:W-:Y:S01]  /*3f70*/  IMAD.MOV.U32 R8, RZ, RZ, -0x80000000 ;  /* 0x80000000ff087424 */ /* 0x000fe200078e00ff */
[----:B------:R-:W-:Y:S01]  /*3f80*/  MOV R36, 0x0 ;  /* 0x0000000000247802 */ /* 0x000fe20000000f00 */
[----:B------:R-:W2:Y:S01]  /*3f90*/  LDCU.64 UR4, c[0x4][0x30] ;  /* 0x01000600ff0477ac */ /* 0x000ea20008000a00 */
[----:B0-----:R-:W-:Y:S01]  /*3fa0*/  IMAD.MOV.U32 R6, RZ, RZ, R22 ;  /* 0x000000ffff067224 */ /* 0x001fe200078e0016 */
[----:B------:R-:W-:Y:S01]  /*3fb0*/  MOV R7, R23 ;  /* 0x0000001700077202 */ /* 0x000fe20000000f00 */
[----:B------:R0:W3:Y:S01]  /*3fc0*/  LDC.64 R10, c[0x4][R36] ;  /* 0x01000000240a7b82 */ /* 0x0000e20000000a00 */
[----:B------:R0:W-:Y:S01]  /*3fd0*/  STL.64 [R25], R8 ;  /* 0x0000000819007387 */ /* 0x0001e20000100a00 */
[----:B--2---:R-:W-:Y:S01]  /*3fe0*/  IMAD.U32 R4, RZ, RZ, UR4 ;  /* 0x00000004ff047e24 */ /* 0x004fe2000f8e00ff */
[----:B0-----:R-:W-:-:S07]  /*3ff0*/  MOV R5, UR5 ;  /* 0x0000000500057c02 */ /* 0x001fce0008000f00 */
[----:B------:R-:W-:-:S07]  /*4000*/  LEPC R20, `(.L_x_66) ;  /* 0x000000001014794e */ /* 0x000fce0000000000 */
[----:B-1-3--:R-:W-:Y:S05]  /*4010*/  CALL.ABS.NOINC R10 ;  /* 0x000000000a007343 */ /* 0x00afea0003c00000 */
.L_x_66:
        /* <DEDUP_REMOVED lines=10> */
.L_x_67:
        /* <DEDUP_REMOVED lines=10> */
.L_x_68:
        /* <DEDUP_REMOVED lines=9> */
.L_x_69:
        /* <DEDUP_REMOVED lines=10> */
.L_x_65:
[----:B------:R-:W-:Y:S05]  /*4290*/  BSYNC.RECONVERGENT B6 ;  /* 0x0000000000067941 */ /* 0x000fea0003800200 */
.L_x_58:
[----:B-1----:R-:W2:Y:S01]  /*42a0*/  LDL R35, [R34+0x14] ;  /* 0x0000140022237983 */ /* 0x002ea20000100800 */
[----:B------:R-:W-:-:S03]  /*42b0*/  ISETP.NE.AND P0, PT, R31, RZ, PT ;  /* 0x000000ff1f00720c */ /* 0x000fc60003f05270 */
[----:B--2---:R1:W-:Y:S10]  /*42c0*/  STS [R24+UR38+0x40], R35 ;  /* 0x0000402318007988 */ /* 0x0043f40008000826 */
        /* <DEDUP_REMOVED lines=17> */
.L_x_73:
        /* <DEDUP_REMOVED lines=10> */
.L_x_74:
[----:B------:R-:W-:Y:S01]  /*4480*/  HFMA2 R3, -RZ, RZ, 0, 2.98023223876953125e-07 ;  /* 0x00000005ff037431 */ /* 0x000fe200000001ff */
        /* <DEDUP_REMOVED lines=9> */
.L_x_75:
        /* <DEDUP_REMOVED lines=9> */
.L_x_76:
        /* <DEDUP_REMOVED lines=10> */
.L_x_72:
[----:B------:R-:W-:Y:S05]  /*4650*/  BSYNC.RECONVERGENT B6 ;  /* 0x0000000000067941 */ /* 0x000fea0003800200 */
.L_x_71:
        /* <DEDUP_REMOVED lines=16> */
.L_x_78:
[----:B------:R-:W0:Y:S01]  /*4760*/  F2F.F64.F32 R8, R18 ;  /* 0x0000001200087310 */ /* 0x000e220000201800 */
[----:B------:R1:W2:Y:S01]  /*4770*/  LDC.64 R10, c[0x4][R36] ;  /* 0x01000000240a7b82 */ /* 0x0002a20000000a00 */
[----:B------:R-:W3:Y:S01]  /*4780*/  LDCU.64 UR4, c[0x4][0x10] ;  /* 0x01000200ff0477ac */ /* 0x000ee20008000a00 */
[----:B------:R-:W-:Y:S01]  /*4790*/  MOV R6, R22 ;  /* 0x0000001600067202 */ /* 0x000fe20000000f00 */
[----:B------:R-:W-:Y:S01]  /*47a0*/  IMAD.MOV.U32 R7, RZ, RZ, R23 ;  /* 0x000000ffff077224 */ /* 0x000fe200078e0017 */
[----:B0-----:R1:W-:Y:S01]  /*47b0*/  STL.64 [R25], R8 ;  /* 0x0000000819007387 */ /* 0x0013e20000100a00 */
[----:B---3--:R-:W-:Y:S01]  /*47c0*/  IMAD.U32 R4, RZ, RZ, UR4 ;  /* 0x00000004ff047e24 */ /* 0x008fe2000f8e00ff */
[----:B------:R-:W-:-:S07]  /*47d0*/  MOV R5, UR5 ;  /* 0x0000000500057c02 */ /* 0x000fce0008000f00 */
[----:B------:R-:W-:-:S07]  /*47e0*/  LEPC R20, `(.L_x_79) ;  /* 0x000000001014794e */ /* 0x000fce0000000000 */
[----:B-12---:R-:W-:Y:S05]  /*47f0*/  CALL.ABS.NOINC R10 ;  /* 0x000000000a007343 */ /* 0x006fea0003c00000 */
.L_x_79:
[----:B------:R-:W-:Y:S01]  /*4800*/  HFMA2 R3, -RZ, RZ, 0, 2.98023223876953125e-07 ;  /* 0x00000005ff037431 */ /* 0x000fe200000001ff */
[----:B------:R0:W1:Y:S01]  /*4810*/  LDC.64 R8, c[0x4][R36] ;  /* 0x0100000024087b82 */ /* 0x0000620000000a00 */
[----:B------:R-:W2:Y:S01]  /*4820*/  LDCU.64 UR4, c[0x4][0x18] ;  /* 0x01000300ff0477ac */ /* 0x000ea20008000a00 */
[----:B------:R-:W-:Y:S02]  /*4830*/  MOV R6, R22 ;  /* 0x0000001600067202 */ /* 0x000fe40000000f00 */
[----:B------:R-:W-:Y:S01]  /*4840*/  MOV R7, R23 ;  /* 0x0000001700077202 */ /* 0x000fe20000000f00 */
[----:B------:R0:W-:Y:S01]  /*4850*/  STL.64 [R25], R2 ;  /* 0x0000000219007387 */ /* 0x0001e20000100a00 */
[----:B--2---:R-:W-:Y:S01]  /*4860*/  MOV R4, UR4 ;  /* 0x0000000400047c02 */ /* 0x004fe20008000f00 */
[----:B0-----:R-:W-:-:S07]  /*4870*/  IMAD.U32 R5, RZ, RZ, UR5 ;  /* 0x00000005ff057e24 */ /* 0x001fce000f8e00ff */
[----:B------:R-:W-:-:S07]  /*4880*/  LEPC R20, `(.L_x_80) ;  /* 0x000000001014794e */ /* 0x000fce0000000000 */
[----:B-1----:R-:W-:Y:S05]  /*4890*/  CALL.ABS.NOINC R8 ;  /* 0x0000000008007343 */ /* 0x002fea0003c00000 */
.L_x_80:
[----:B------:R0:W-:Y:S01]  /*48a0*/  STL.64 [R25], R16 ;  /* 0x0000001019007387 */ /* 0x0001e20000100a00 */
[----:B------:R0:W1:Y:S01]  /*48b0*/  LDC.64 R8, c[0x4][R36] ;  /* 0x0100000024087b82 */ /* 0x0000620000000a00 */
[----:B------:R-:W2:Y:S01]  /*48c0*/  LDCU.64 UR4, c[0x4][0x20] ;  /* 0x01000400ff0477ac */ /* 0x000ea20008000a00 */
[----:B------:R-:W-:Y:S01]  /*48d0*/  MOV R6, R22 ;  /* 0x0000001600067202 */ /* 0x000fe20000000f00 */
[----:B------:R-:W-:Y:S02]  /*48e0*/  IMAD.MOV.U32 R7, RZ, RZ, R23 ;  /* 0x000000ffff077224 */ /* 0x000fe400078e0017 */
[----:B--2---:R-:W-:Y:S01]  /*48f0*/  IMAD.U32 R4, RZ, RZ, UR4 ;  /* 0x00000004ff047e24 */ /* 0x004fe2000f8e00ff */
[----:B0-----:R-:W-:-:S07]  /*4900*/  MOV R5, UR5 ;  /* 0x0000000500057c02 */ /* 0x001fce0008000f00 */
[----:B------:R-:W-:-:S07]  /*4910*/  LEPC R20, `(.L_x_81) ;  /* 0x000000001014794e */ /* 0x000fce0000000000 */
[----:B-1----:R-:W-:Y:S05]  /*4920*/  CALL.ABS.NOINC R8 ;  /* 0x0000000008007343 */ /* 0x002fea0003c00000 */
.L_x_81:
[----:B------:R-:W0:Y:S01]  /*4930*/  F2F.F64.F32 R8, R35 ;  /* 0x0000002300087310 */ /* 0x000e220000201800 */
[----:B------:R1:W2:Y:S01]  /*4940*/  LDC.64 R10, c[0x4][R36] ;  /* 0x01000000240a7b82 */ /* 0x0002a20000000a00 */
[----:B------:R-:W3:Y:S01]  /*4950*/  LDCU.64 UR4, c[0x4][0x28] ;  /* 0x01000500ff0477ac */ /* 0x000ee20008000a00 */
[----:B------:R-:W-:Y:S01]  /*4960*/  IMAD.MOV.U32 R6, RZ, RZ, R22 ;  /* 0x000000ffff067224 */ /* 0x000fe200078e0016 */
[----:B------:R-:W-:Y:S01]  /*4970*/  MOV R7, R23 ;  /* 0x0000001700077202 */ /* 0x000fe20000000f00 */
[----:B0-----:R1:W-:Y:S01]  /*4980*/  STL.64 [R25], R8 ;  /* 0x0000000819007387 */ /* 0x0013e20000100a00 */
[----:B---3--:R-:W-:Y:S02]  /*4990*/  MOV R4, UR4 ;  /* 0x0000000400047c02 */ /* 0x008fe40008000f00 */
[----:B------:R-:W-:-:S07]  /*49a0*/  MOV R5, UR5 ;  /* 0x0000000500057c02 */ /* 0x000fce0008000f00 */
[----:B------:R-:W-:-:S07]  /*49b0*/  LEPC R20, `(.L_x_77) ;  /* 0x000000001014794e */ /* 0x000fce0000000000 */
[----:B-12---:R-:W-:Y:S05]  /*49c0*/  CALL.ABS.NOINC R10 ;  /* 0x000000000a007343 */ /* 0x006fea0003c00000 */
.L_x_77:
[----:B------:R-:W-:Y:S05]  /*49d0*/  BSYNC.RECONVERGENT B6 ;  /* 0x0000000000067941 */ /* 0x000fea0003800200 */
.L_x_70:
        /* <DEDUP_REMOVED lines=12> */
[----:B0-----:R-:W-:Y:S01]  /*4aa0*/  IMAD.MOV.U32 R6, RZ, RZ, R22 ;  /* 0x000000ffff067224 */ /* 0x001fe200078e0016 */
[----:B------:R-:W-:Y:S01]  /*4ab0*/  MOV R7, R23 ;  /* 0x0000001700077202 */ /* 0x000fe20000000f00 */
[----:B------:R0:W3:Y:S01]  /*4ac0*/  LDC.64 R10, c[0x4][R36] ;  /* 0x01000000240a7b82 */ /* 0x0000e20000000a00 */
[----:B------:R0:W-:Y:S01]  /*4ad0*/  STL.64 [R25], R8 ;  /* 0x0000000819007387 */ /* 0x0001e20000100a00 */
[----:B--2---:R-:W-:Y:S02]  /*4ae0*/  MOV R4, UR4 ;  /* 0x0000000400047c02 */ /* 0x004fe40008000f00 */
[----:B0-----:R-:W-:-:S07]  /*4af0*/  MOV R5, UR5 ;  /* 0x0000000500057c02 */ /* 0x001fce0008000f00 */
[----:B------:R-:W-:-:S07]  /*4b00*/  LEPC R20, `(.L_x_85) ;  /* 0x000000001014794e */ /* 0x000fce0000000000 */
[----:B-1-3--:R-:W-:Y:S05]  /*4b10*/  CALL.ABS.NOINC R10 ;  /* 0x000000000a007343 */ /* 0x00afea0003c00000 */
.L_x_85:
[----:B------:R-:W0:Y:S01]  /*4b20*/  F2F.F64.F32 R8, R18 ;  /* 0x0000001200087310 */ /* 0x000e220000201800 */
[----:B------:R1:W2:Y:S01]  /*4b30*/  LDC.64 R10, c[0x4][R36] ;  /* 0x01000000240a7b82 */ /* 0x0002a20000000a00 */
[----:B------:R-:W3:Y:S01]  /*4b40*/  LDCU.64 UR4, c[0x4][0x10] ;  /* 0x01000200ff0477ac */ /* 0x000ee20008000a00 */
[----:B------:R-:W-:Y:S02]  /*4b50*/  MOV R6, R22 ;  /* 0x0000001600067202 */ /* 0x000fe40000000f00 */
[----:B------:R-:W-:Y:S01]  /*4b60*/  MOV R7, R23 ;  /* 0x0000001700077202 */ /* 0x000fe20000000f00 */
[----:B0-----:R1:W-:Y:S01]  /*4b70*/  STL.64 [R25], R8 ;  /* 0x0000000819007387 */ /* 0x0013e20000100a00 */
[----:B---3--:R-:W-:Y:S01]  /*4b80*/  MOV R4, UR4 ;  /* 0x0000000400047c02 */ /* 0x008fe20008000f00 */
[----:B------:R-:W-:-:S07]  /*4b90*/  IMAD.U32 R5, RZ, RZ, UR5 ;  /* 0x00000005ff057e24 */ /* 0x000fce000f8e00ff */
[----:B------:R-:W-:-:S07]  /*4ba0*/  LEPC R20, `(.L_x_86) ;  /* 0x000000001014794e */ /* 0x000fce0000000000 */
[----:B-12---:R-:W-:Y:S05]  /*4bb0*/  CALL.ABS.NOINC R10 ;  /* 0x000000000a007343 */ /* 0x006fea0003c00000 */
.L_x_86:
[----:B------:R-:W-:Y:S01]  /*4bc0*/  IMAD.MOV.U32 R3, RZ, RZ, 0x6 ;  /* 0x00000006ff037424 */ /* 0x000fe200078e00ff */
[----:B------:R0:W1:Y:S01]  /*4bd0*/  LDC.64 R8, c[0x4][R36] ;  /* 0x0100000024087b82 */ /* 0x0000620000000a00 */
[----:B------:R-:W2:Y:S01]  /*4be0*/  LDCU.64 UR4, c[0x4][0x18] ;  /* 0x01000300ff0477ac */ /* 0x000ea20008000a00 */
[----:B------:R-:W-:Y:S01]  /*4bf0*/  IMAD.MOV.U32 R6, RZ, RZ, R22 ;  /* 0x000000ffff067224 */ /* 0x000fe200078e0016 */
[----:B------:R-:W-:Y:S01]  /*4c00*/  MOV R7, R23 ;  /* 0x0000001700077202 */ /* 0x000fe20000000f00 */
[----:B------:R0:W-:Y:S01]  /*4c10*/  STL.64 [R25], R2 ;  /* 0x0000000219007387 */ /* 0x0001e20000100a00 */
[----:B--2---:R-:W-:Y:S02]  /*4c20*/  MOV R4, UR4 ;  /* 0x0000000400047c02 */ /* 0x004fe40008000f00 */
[----:B0-----:R-:W-:-:S07]  /*4c30*/  MOV R5, UR5 ;  /* 0x0000000500057c02 */ /* 0x001fce0008000f00 */
[----:B------:R-:W-:-:S07]  /*4c40*/  LEPC R20, `(.L_x_87) ;  /* 0x000000001014794e */ /* 0x000fce0000000000 */
[----:B-1----:R-:W-:Y:S05]  /*4c50*/  CALL.ABS.NOINC R8 ;  /* 0x0000000008007343 */ /* 0x002fea0003c00000 */
.L_x_87:
[----:B------:R0:W-:Y:S01]  /*4c60*/  STL.64 [R25], R16 ;  /* 0x0000001019007387 */ /* 0x0001e20000100a00 */
[----:B------:R0:W1:Y:S01]  /*4c70*/  LDC.64 R8, c[0x4][R36] ;  /* 0x0100000024087b82 */ /* 0x0000620000000a00 */
[----:B------:R-:W2:Y:S01]  /*4c80*/  LDCU.64 UR4, c[0x4][0x20] ;  /* 0x01000400ff0477ac */ /* 0x000ea20008000a00 */
[----:B------:R-:W-:Y:S02]  /*4c90*/  MOV R6, R22 ;  /* 0x0000001600067202 */ /* 0x000fe40000000f00 */
[----:B------:R-:W-:Y:S02]  /*4ca0*/  MOV R7, R23 ;  /* 0x0000001700077202 */ /* 0x000fe40000000f00 */
[----:B--2---:R-:W-:Y:S01]  /*4cb0*/  MOV R4, UR4 ;  /* 0x0000000400047c02 */ /* 0x004fe20008000f00 */
[----:B0-----:R-:W-:-:S07]  /*4cc0*/  IMAD.U32 R5, RZ, RZ, UR5 ;  /* 0x00000005ff057e24 */ /* 0x001fce000f8e00ff */
[----:B------:R-:W-:-:S07]  /*4cd0*/  LEPC R20, `(.L_x_88) ;  /* 0x000000001014794e */ /* 0x000fce0000000000 */
[----:B-1----:R-:W-:Y:S05]  /*4ce0*/  CALL.ABS.NOINC R8 ;  /* 0x0000000008007343 */ /* 0x002fea0003c00000 */
.L_x_88:
        /* <DEDUP_REMOVED lines=10> */
.L_x_84:
[----:B------:R-:W-:Y:S05]  /*4d90*/  BSYNC.RECONVERGENT B6 ;  /* 0x0000000000067941 */ /* 0x000fea0003800200 */
.L_x_83:
[----:B------:R-:W-:Y:S01]  /*4da0*/  FADD R18, R35, -708371712 ;  /* 0xce28e39423127421 */ /* 0x000fe20000000000 */
[----:B------:R-:W-:Y:S04]  /*4db0*/  BSSY.RECONVERGENT B6, `(.L_x_82) ;  /* 0x0000036000067945 */ /* 0x000fe80003800200 */
[----:B------:R-:W-:-:S13]  /*4dc0*/  FSETP.NEU.AND P0, PT, R18, RZ, PT ;  /* 0x000000ff1200720b */ /* 0x000fda0003f0d000 */
[----:B------:R-:W-:Y:S05]  /*4dd0*/  @P0 BRA `(.L_x_89) ;  /* 0x0000000000cc0947 */ /* 0x000fea0003800000 */
[----:B------:R-:W-:Y:S01]  /*4de0*/  HFMA2 R8, -RZ, RZ, -0.0 , 0 ;  /* 0x80000000ff087431 */ /* 0x000fe200000001ff */
[----:B------:R-:W-:Y:S01]  /*4df0*/  MOV R9, 0x41c51c72 ;  /* 0x41c51c7200097802 */ /* 0x000fe20000000f00 */
[----:B------:R-:W2:Y:S01]  /*4e00*/  LDCU.64 UR4, c[0x4][0x30] ;  /* 0x01000600ff0477ac */ /* 0x000ea20008000a00 */
[----:B------:R-:W-:Y:S01]  /*4e10*/  MOV R36, 0x0 ;  /* 0x0000000000247802 */ /* 0x000fe20000000f00 */
[----:B0-----:R-:W-:Y:S01]  /*4e20*/  IMAD.MOV.U32 R7, RZ, RZ, R23 ;  /* 0x000000ffff077224 */ /* 0x001fe200078e0017 */
[----:B------:R-:W-:Y:S01]  /*4e30*/  MOV R6, R22 ;  /* 0x0000001600067202 */ /* 0x000fe20000000f00 */
[----:B------:R0:W-:Y:S01]  /*4e40*/  STL.64 [R25], R8 ;  /* 0x0000000819007387 */ /* 0x0001e20000100a00 */
[----:B------:R0:W3:Y:S01]  /*4e50*/  LDC.64 R10, c[0x4][R36] ;  /* 0x01000000240a7b82 */ /* 0x0000e20000000a00 */
[----:B--2---:R-:W-:Y:S01]  /*4e60*/  IMAD.U32 R4, RZ, RZ, UR4 ;  /* 0x00000004ff047e24 */ /* 0x004fe2000f8e00ff */
[----:B0-----:R-:W-:-:S07]  /*4e70*/  MOV R5, UR5 ;  /* 0x0000000500057c02 */ /* 0x001fce0008000f00 */
[----:B------:R-:W-:-:S07]  /*4e80*/  LEPC R20, `(.L_x_90) ;  /* 0x000000001014794e */ /* 0x000fce0000000000 */
[----:B-1-3--:R-:W-:Y:S05]  /*4e90*/  CALL.ABS.NOINC R10 ;  /* 0x000000000a007343 */ /* 0x00afea0003c00000 */
.L_x_90:
        /* <DEDUP_REMOVED lines=10> */
.L_x_91:
[----:B------:R-:W-:Y:S01]  /*4f40*/  HFMA2 R3, -RZ, RZ, 0, 3.5762786865234375e-07 ;  /* 0x00000006ff037431 */ /* 0x000fe200000001ff */
[----:B------:R0:W1:Y:S01]  /*4f50*/  LDC.64 R8, c[0x4][R36] ;  /* 0x0100000024087b82 */ /* 0x0000620000000a00 */
[----:B------:R-:W2:Y:S01]  /*4f60*/  LDCU.64 UR4, c[0x4][0x18] ;  /* 0x01000300ff0477ac */ /* 0x000ea20008000a00 */
[----:B------:R-:W-:Y:S01]  /*4f70*/  MOV R6, R22 ;  /* 0x0000001600067202 */ /* 0x000fe20000000f00 */
[----:B------:R-:W-:Y:S01]  /*4f80*/  IMAD.MOV.U32 R7, RZ, RZ, R23 ;  /* 0x000000ffff077224 */ /* 0x000fe200078e0017 */
[----:B------:R0:W-:Y:S01]  /*4f90*/  STL.64 [R25], R2 ;  /* 0x0000000219007387 */ /* 0x0001e20000100a00 */
[----:B--2---:R-:W-:Y:S01]  /*4fa0*/  IMAD.U32 R4, RZ, RZ, UR4 ;  /* 0x00000004ff047e24 */ /* 0x004fe2000f8e00ff */
[----:B0-----:R-:W-:-:S07]  /*4fb0*/  MOV R5, UR5 ;  /* 0x0000000500057c02 */ /* 0x001fce0008000f00 */
[----:B------:R-:W-:-:S07]  /*4fc0*/  LEPC R20, `(.L_x_92) ;  /* 0x000000001014794e */ /* 0x000fce0000000000 */
[----:B-1----:R-:W-:Y:S05]  /*4fd0*/  CALL.ABS.NOINC R8 ;  /* 0x0000000008007343 */ /* 0x002fea0003c00000 */
.L_x_92:
[----:B------:R0:W-:Y:S01]  /*4fe0*/  STL.64 [R25], R16 ;  /* 0x0000001019007387 */ /* 0x0001e20000100a00 */
[----:B------:R0:W1:Y:S01]  /*4ff0*/  LDC.64 R8, c[0x4][R36] ;  /* 0x0100000024087b82 */ /* 0x0000620000000a00 */
[----:B------:R-:W2:Y:S01]  /*5000*/  LDCU.64 UR4, c[0x4][0x20] ;  /* 0x01000400ff0477ac */ /* 0x000ea20008000a00 */
[----:B------:R-:W-:Y:S01]  /*5010*/  IMAD.MOV.U32 R6, RZ, RZ, R22 ;  /* 0x000000ffff067224 */ /* 0x000fe200078e0016 */
[----:B------:R-:W-:Y:S02]  /*5020*/  MOV R7, R23 ;  /* 0x0000001700077202 */ /* 0x000fe40000000f00 */
[----:B--2---:R-:W-:Y:S02]  /*5030*/  MOV R4, UR4 ;  /* 0x0000000400047c02 */ /* 0x004fe40008000f00 */
[----:B0-----:R-:W-:-:S07]  /*5040*/  MOV R5, UR5 ;  /* 0x0000000500057c02 */ /* 0x001fce0008000f00 */
[----:B------:R-:W-:-:S07]  /*5050*/  LEPC R20, `(.L_x_93) ;  /* 0x000000001014794e */ /* 0x000fce0000000000 */
[----:B-1----:R-:W-:Y:S05]  /*5060*/  CALL.ABS.NOINC R8 ;  /* 0x0000000008007343 */ /* 0x002fea0003c00000 */
.L_x_93:
        /* <DEDUP_REMOVED lines=10> */
.L_x_89:
[----:B------:R-:W-:Y:S05]  /*5110*/  BSYNC.RECONVERGENT B6 ;  /* 0x0000000000067941 */ /* 0x000fea0003800200 */
.L_x_82:
        /* <DEDUP_REMOVED lines=11> */
[----:B------:R-:W2:Y:S01]  /*51d0*/  LDCU.64 UR4, c[0x4][0x8] ;  /* 0x01000100ff0477ac */ /* 0x000ea20008000a00 */
[----:B0-----:R-:W-:Y:S02]  /*51e0*/  MOV R6, R22 ;  /* 0x0000001600067202 */ /* 0x001fe40000000f00 */
[----:B------:R0:W3:Y:S01]  /*51f0*/  LDC.64 R10, c[0x4][R34] ;  /* 0x01000000220a7b82 */ /* 0x0000e20000000a00 */
[----:B------:R0:W-:Y:S01]  /*5200*/  STL.64 [R25], R8 ;  /* 0x0000000819007387 */ /* 0x0001e20000100a00 */
[----:B------:R-:W-:Y:S02]  /*5210*/  MOV R7, R23 ;  /* 0x0000001700077202 */ /* 0x000fe40000000f00 */
[----:B--2---:R-:W-:Y:S01]  /*5220*/  MOV R4, UR4 ;  /* 0x0000000400047c02 */ /* 0x004fe20008000f00 */
[----:B0-----:R-:W-:-:S07]  /*5230*/  IMAD.U32 R5, RZ, RZ, UR5 ;  /* 0x00000005ff057e24 */ /* 0x001fce000f8e00ff */
[----:B------:R-:W-:-:S07]  /*5240*/  LEPC R20, `(.L_x_97) ;  /* 0x000000001014794e */ /* 0x000fce0000000000 */
[----:B-1-3--:R-:W-:Y:S05]  /*5250*/  CALL.ABS.NOINC R10 ;  /* 0x000000000a007343 */ /* 0x00afea0003c00000 */
.L_x_97:
        /* <DEDUP_REMOVED lines=10> */
.L_x_98:
[----:B------:R-:W-:Y:S01]  /*5300*/  HFMA2 R3, -RZ, RZ, 0, 4.17232513427734375e-07 ;  /* 0x00000007ff037431 */ /* 0x000fe200000001ff */
        /* <DEDUP_REMOVED lines=9> */
.L_x_99:
        /* <DEDUP_REMOVED lines=9> */
.L_x_100:
        /* <DEDUP_REMOVED lines=10> */
.L_x_96:
[----:B------:R-:W-:Y:S05]  /*54d0*/  BSYNC.RECONVERGENT B6 ;  /* 0x0000000000067941 */ /* 0x000fea0003800200 */
.L_x_95:
[----:B------:R-:W-:-:S05]  /*54e0*/  FADD R18, R35, -708371712 ;  /* 0xce28e39423127421 */ /* 0x000fca0000000000 */
[----:B------:R-:W-:-:S13]  /*54f0*/  FSETP.NEU.AND P0, PT, R18, RZ, PT ;  /* 0x000000ff1200720b */ /* 0x000fda0003f0d000 */
[----:B------:R-:W-:Y:S05]  /*5500*/  @P0 BRA `(.L_x_94) ;  /* 0x0000000000cc0947 */ /* 0x000fea0003800000 */
[----:B------:R-:W-:Y:S02]  /*5510*/  HFMA2 R8, -RZ, RZ, -0.0 , 0 ;  /* 0x80000000ff087431 */ /* 0x000fe400000001ff */
        /* <DEDUP_REMOVED lines=11> */
.L_x_101:
        /* <DEDUP_REMOVED lines=10> */
.L_x_102:
        /* <DEDUP_REMOVED lines=10> */
.L_x_103:
        /* <DEDUP_REMOVED lines=9> */
.L_x_104:
        /* <DEDUP_REMOVED lines=10> */
.L_x_94:
[----:B------:R-:W-:Y:S05]  /*5840*/  WARPSYNC.ALL ;  /* 0x0000000000007948 */ /* 0x000fea0003800000 */
[----:B------:R-:W-:Y:S01]  /*5850*/  BAR.SYNC.DEFER_BLOCKING 0x0 ;  /* 0x0000000000007b1d */ /* 0x000fe20000010000 */
[----:B------:R-:W-:-:S05]  /*5860*/  LOP3.LUT P0, RZ, R37, R26, R27, 0xfe, !PT ;  /* 0x0000001a25ff7212 */ /* 0x000fca000780fe1b */
[----:B0-----:R-:W0:Y:S04]  /*5870*/  LDS.128 R4, [R29] ;  /* 0x000000001d047984 */ /* 0x001e280000000c00 */
[----:B0-----:R0:W-:Y:S04]  /*5880*/  STG.E.128 desc[UR36][R32.64+0x100], R4 ;  /* 0x0001000420007986 */ /* 0x0011e8000c101d24 */
[----:B------:R-:W-:Y:S05]  /*5890*/  @P0 BRA `(.L_x_105) ;  /* 0x00000000005c0947 */ /* 0x000fea0003800000 */
[----:B------:R-:W2:Y:S01]  /*58a0*/  LDS R0, [R24+UR38+0x1c0] ;  /* 0x0001c02618007984 */ /* 0x000ea20008000800 */
[----:B------:R-:W-:Y:S01]  /*58b0*/  MOV R18, 0x0 ;  /* 0x0000000000127802 */ /* 0x000fe20000000f00 */
[----:B------:R-:W3:Y:S01]  /*58c0*/  LDCU.64 UR4, c[0x4][0x38] ;  /* 0x01000700ff0477ac */ /* 0x000ee20008000a00 */
[----:B0-----:R-:W-:Y:S01]  /*58d0*/  IMAD.MOV.U32 R6, RZ, RZ, R22 ;  /* 0x000000ffff067224 */ /* 0x001fe200078e0016 */
[----:B------:R-:W-:Y:S01]  /*58e0*/  MOV R7, R23 ;  /* 0x0000001700077202 */ /* 0x000fe20000000f00 */
[----:B------:R0:W4:Y:S01]  /*58f0*/  LDC.64 R10, c[0x4][R18] ;  /* 0x01000000120a7b82 */ /* 0x0001220000000a00 */
[----:B---3--:R-:W-:Y:S02]  /*5900*/  MOV R4, UR4 ;  /* 0x0000000400047c02 */ /* 0x008fe40008000f00 */
[----:B------:R-:W-:Y:S01]  /*5910*/  MOV R5, UR5 ;  /* 0x0000000500057c02 */ /* 0x000fe20008000f00 */
[----:B--2---:R-:W2:Y:S02]  /*5920*/  F2F.F64.F32 R8, R0 ;  /* 0x0000000000087310 */ /* 0x004ea40000201800 */
[----:B--2-4-:R0:W-:Y:S04]  /*5930*/  STL.64 [R25], R8 ;  /* 0x0000000819007387 */ /* 0x0141e80000100a00 */
[----:B------:R-:W-:-:S07]  /*5940*/  LEPC R20, `(.L_x_106) ;  /* 0x000000001014794e */ /* 0x000fce0000000000 */
[----:B01----:R-:W-:Y:S05]  /*5950*/  CALL.ABS.NOINC R10 ;  /* 0x000000000a007343 */ /* 0x003fea0003c00000 */
.L_x_106:
[----:B------:R-:W-:Y:S01]  /*5960*/  MOV R10, R16 ;  /* 0x00000010000a7202 */ /* 0x000fe20000000f00 */
[----:B------:R-:W-:Y:S01]  /*5970*/  IMAD.MOV.U32 R11, RZ, RZ, R19 ;  /* 0x000000ffff0b7224 */ /* 0x000fe200078e0013 */
        /* <DEDUP_REMOVED lines=9> */
.L_x_105:
[----:B------:R-:W-:Y:S05]  /*5a10*/  WARPSYNC.ALL ;  /* 0x0000000000007948 */ /* 0x000fea0003800000 */
[----:B------:R-:W-:Y:S01]  /*5a20*/  IADD3 R2, PT, PT, R2, 0x1, RZ ;  /* 0x0000000102027810 */ /* 0x000fe20007ffe0ff */
[----:B------:R-:W-:Y:S03]  /*5a30*/  BAR.SYNC.DEFER_BLOCKING 0x0 ;  /* 0x0000000000007b1d */ /* 0x000fe60000010000 */
[----:B------:R-:W-:-:S13]  /*5a40*/  ISETP.NE.AND P0, PT, R2, 0x8, PT ;  /* 0x000000080200780c */ /* 0x000fda0003f05270 */
[----:B------:R-:W-:Y:S05]  /*5a50*/  @P0 BRA `(.L_x_107) ;  /* 0xffffffc000540947 */ /* 0x000fea000383ffff */
[----:B------:R-:W-:Y:S05]  /*5a60*/  EXIT ;  /* 0x000000000000794d */ /* 0x000fea0003800000 */
.L_x_108:
[----:B------:R-:W-:-:S00]  /*5a70*/  BRA `(.L_x_108) ;  /* 0xfffffffc00fc7947 */ /* 0x000fc0000383ffff */
[----:B------:R-:W-:-:S00]  /*5a80*/  NOP ;  /* 0x0000000000007918 */ /* 0x000fc00000000000 */
[----:B------:R-:W-:-:S00]  /*5a90*/  NOP ;  /* 0x0000000000007918 */ /* 0x000fc00000000000 */
[----:B------:R-:W-:-:S00]  /*5aa0*/  NOP ;  /* 0x0000000000007918 */ /* 0x000fc00000000000 */
[----:B------:R-:W-:-:S00]  /*5ab0*/  NOP ;  /* 0x0000000000007918 */ /* 0x000fc00000000000 */
[----:B------:R-:W-:-:S00]  /*5ac0*/  NOP ;  /* 0x0000000000007918 */ /* 0x000fc00000000000 */
[----:B------:R-:W-:-:S00]  /*5ad0*/  NOP ;  /* 0x0000000000007918 */ /* 0x000fc00000000000 */
[----:B------:R-:W-:-:S00]  /*5ae0*/  NOP ;  /* 0x0000000000007918 */ /* 0x000fc00000000000 */
[----:B------:R-:W-:-:S00]  /*5af0*/  NOP ;  /* 0x0000000000007918 */ /* 0x000fc00000000000 */
.L_x_109:


//--------------------- .nv.global.init           --------------------------
	.section	.nv.global.init,"aw",@progbits
.nv.global.init:
	.type		$str$5,@object
	.size		$str$5,($str$2 - $str$5)
$str$5:
        /*0000*/ 	.byte	0x67, 0x6f, 0x74, 0x20, 0x25, 0x66, 0x20, 0x0a, 0x00
	.type		$str$2,@object
	.size		$str$2,($str$1 - $str$2)
$str$2:
        /*0009*/ 	.byte	0x20, 0x6d, 0x20, 0x25, 0x64, 0x20, 0x6e, 0x20, 0x25, 0x64, 0x20, 0x0a, 0x00
	.type		$str$1,@object
	.size		$str$1,($str - $str$1)
$str$1:
        /*0016*/ 	.byte	0x20, 0x64, 0x69, 0x66, 0x66, 0x20, 0x3d, 0x20, 0x25, 0x66, 0x20, 0x0a, 0x00
	.type		$str,@object
	.size		$str,($str$6 - $str)
$str:
        /*0023*/ 	.byte	0x65, 0x78, 0x70, 0x65, 0x63, 0x74, 0x65, 0x64, 0x20, 0x25, 0x66, 0x20, 0x0a, 0x00
	.type		$str$6,@object
	.size		$str$6,($str$4 - $str$6)
$str$6:
        /*0031*/ 	.byte	0x20, 0x64, 0x61, 0x74, 0x61, 0x20, 0x69, 0x6e, 0x20, 0x73, 0x6d, 0x65, 0x6d, 0x20, 0x25, 0x66
        /*0041*/ 	.byte	0x20, 0x0a, 0x00
	.type		$str$4,@object
	.size		$str$4,($str$7 - $str$4)
$str$4:
        /*0044*/ 	.byte	0x20, 0x63, 0x5b, 0x6d, 0x20, 0x2a, 0x20, 0x74, 0x6e, 0x20, 0x2b, 0x20, 0x6e, 0x5d, 0x20, 0x25
        /*0054*/ 	.byte	0x66, 0x20, 0x0a, 0x00
	.type		$str$7,@object
	.size		$str$7,($str$3 - $str$7)
$str$7:
        /*0058*/ 	.byte	0x74, 0x5f, 0x72, 0x6f, 0x77, 0x20, 0x25, 0x64, 0x20, 0x74, 0x5f, 0x63, 0x6f, 0x6c, 0x20, 0x25
        /*0068*/ 	.byte	0x64, 0x20, 0x0a, 0x00
	.type		$str$3,@object
	.size		$str$3,(.L_3 - $str$3)
$str$3:
        /*006c*/ 	.byte	0x20, 0x72, 0x6f, 0x77, 0x5f, 0x69, 0x6e, 0x5f, 0x73, 0x6d, 0x65, 0x6d, 0x20, 0x25, 0x64, 0x20
        /*007c*/ 	.byte	0x63, 0x6f, 0x6c, 0x5f, 0x69, 0x6e, 0x5f, 0x73, 0x6d, 0x65, 0x6d, 0x20, 0x25, 0x64, 0x20, 0x0a
        /*008c*/ 	.byte	0x00
.L_3:


//--------------------- .nv.shared._Z18gemm_tiled_2_vecIOILi8ELi8ELi128ELi128ELi8ELi4EEvPfS0_S0_iiibbb --------------------------
	.section	.nv.shared._Z18gemm_tiled_2_vecIOILi8ELi8ELi128ELi128ELi8ELi4EEvPfS0_S0_iiibbb,"aw",@nobits
	.sectionflags	@""
	.align	4
.nv.shared._Z18gemm_tiled_2_vecIOILi8ELi8ELi128ELi128ELi8ELi4EEvPfS0_S0_iiibbb:
	.zero		9216


//--------------------- .nv.shared.reserved.0     --------------------------
	.section	.nv.shared.reserved.0,"aw",@nobits
	.weak		__nv_reservedSMEM_offset_0_alias
	.size		__nv_reservedSMEM_offset_0_alias, 0, 64
	.other		__nv_reservedSMEM_offset_0_alias,@"STO_CUDA_RESERVED_SHARED STV_DEFAULT"
__nv_reservedSMEM_offset_0_alias:
	.zero		0
	.zero		64


//--------------------- .nv.constant0._Z18gemm_tiled_2_vecIOILi8ELi8ELi128ELi128ELi8ELi4EEvPfS0_S0_iiibbb --------------------------
	.section	.nv.constant0._Z18gemm_tiled_2_vecIOILi8ELi8ELi128ELi128ELi8ELi4EEvPfS0_S0_iiibbb,"a",@progbits
	.sectionflags	@""
	.align	4
.nv.constant0._Z18gemm_tiled_2_vecIOILi8ELi8ELi128ELi128ELi8ELi4EEvPfS0_S0_iiibbb:
	.zero		935


//--------------------- SYMBOLS --------------------------

	.type		.nv.reservedSmem.offset0,@object
	.size		.nv.reservedSmem.offset0,0x4
	.type		.nv.reservedSmem.cap,@object
	.size		.nv.reservedSmem.cap,0x4
	.type		vprintf,@function
